	.target	sm_100a

	.elftype	@"ET_EXEC"


//--------------------- .note.nv.tkinfo           --------------------------
	.section	.note.nv.tkinfo,"",@"SHT_NOTE"
	.sectionflags	@"SHF_NOTE_NV_TKINFO"
	.tkinfo
        /*0018*/ 	.word	0x00000002
        /*0030*/ 	.string	""
        /*0030*/ 	.string	"ptxas"
        /*0030*/ 	.string	"Cuda compilation tools, release 13.0, V13.0.88"
        /*0030*/ 	.string	"Build cuda_13.0.r13.0/compiler.36424714_0"
        /*0030*/ 	.string	"-arch sm_100a -m 64 "



//--------------------- .note.nv.cuinfo           --------------------------
	.section	.note.nv.cuinfo,"",@"SHT_NOTE"
	.sectionflags	@"SHF_NOTE_NV_CUINFO"
        /*0018*/ 	.short	0x0002
        /*001a*/ 	.short	0x0064
        /*001c*/ 	.short	0x0082
	.zero		2


//--------------------- .nv.info                  --------------------------
	.section	.nv.info,"",@"SHT_CUDA_INFO"
	.align	4


	//----- nvinfo : EIATTR_REGCOUNT
	.align		4
        /*0000*/ 	.byte	0x04, 0x2f
        /*0002*/ 	.short	(.L_19 - .L_18)
	.align		4
.L_18:
        /*0004*/ 	.word	index@(_ZN7cutlass13device_kernelINS_4gemm6kernel13GemmUniversalIN4cute5tupleIJiiiiEEENS1_10collective13CollectiveMmaINS1_35MainloopSm100TmaUmmaWarpSpecializedILi17ELi2ELi4ENS5_IJNS4_1CILi1EEESB_SB_EEEEENS5_IJNSA_ILi64EEENSA_ILi128EEENSA_ILi32EEEEEENS_6half_tENS5_IJlSB_lEEESI_SJ_NS4_8TiledMMAINS4_8MMA_AtomIJNS4_20SM100_MMA_F16BF16_SSISI_SI_fLi64ELi128ELNS4_4UMMA5MajorE0ELSO_0ELNSN_7ScaleInE0ELSP_0EEEEEENS4_6LayoutISC_NS5_IJNSA_ILi0EEEST_ST_EEEEENS5_IJNS4_10UnderscoreESW_SW_EEEEENS4_13SM90_TMA_LOADENS4_14ComposedLayoutINS4_7SwizzleILi2ELi4ELi3EEENS4_18smem_ptr_flag_bitsILi16EEENSS_INS5_IJNSA_ILi8EEESG_EEENS5_IJSG_SB_EEEEEEEvNS4_8identityESZ_S19_vS1A_EENS_8epilogue10collective18CollectiveEpilogueINS1C_23Sm100TmaWarpSpecializedILi4ELi2ELi16ELb1ELb0EEEJSH_NS5_IJNSS_ISE_SB_EENSS_ISG_SB_EEEEESI_SJ_SI_SJ_NS1C_6fusion15FusionCallbacksIS1G_NS1K_17LinearCombinationISI_fSI_fLNS_15FloatRoundStyleE2EEESH_S1J_JEEENS4_5SM1004TMEM4LOAD26SM100_TMEM_LOAD_16dp256b4xESZ_S19_NS4_17SM75_U32x4_LDSM_NENS4_14SM90_TMA_STOREES19_NS4_17SM90_U32x4_STSM_NENS4_39AutoVectorizingCopyWithAssumedAlignmentILi128EEEEEEvvEEEEvNT_6ParamsE)
        /*0008*/ 	.word	0x0000005b


	//----- nvinfo : EIATTR_FRAME_SIZE
	.align		4
.L_19:
        /*000c*/ 	.byte	0x04, 0x11
        /*000e*/ 	.short	(.L_21 - .L_20)
	.align		4
.L_20:
        /*0010*/ 	.word	index@($__internal_2_$__cuda_sm10x_tcgen05_guardrail_trap_unallocated_columns_being_dealloced)
        /*0014*/ 	.word	0x00000000


	//----- nvinfo : EIATTR_FRAME_SIZE
	.align		4
.L_21:
        /*0018*/ 	.byte	0x04, 0x11
        /*001a*/ 	.short	(.L_23 - .L_22)
	.align		4
.L_22:
        /*001c*/ 	.word	index@($__internal_1_$__cuda_sm10x_tcgen05_guardrail_trap_phase_invalid_during_alloc)
        /*0020*/ 	.word	0x00000000


	//----- nvinfo : EIATTR_FRAME_SIZE
	.align		4
.L_23:
        /*0024*/ 	.byte	0x04, 0x11
        /*0026*/ 	.short	(.L_25 - .L_24)
	.align		4
.L_24:
        /*0028*/ 	.word	index@($__internal_0_$__cuda_sm10x_tcgen05_guardrail_trap_col_being_dealloced_not_returned_by_alloc)
        /*002c*/ 	.word	0x00000000


	//----- nvinfo : EIATTR_FRAME_SIZE
	.align		4
.L_25:
        /*0030*/ 	.byte	0x04, 0x11
        /*0032*/ 	.short	(.L_27 - .L_26)
	.align		4
.L_26:
        /*0034*/ 	.word	index@(_ZN7cutlass13device_kernelINS_4gemm6kernel13GemmUniversalIN4cute5tupleIJiiiiEEENS1_10collective13CollectiveMmaINS1_35MainloopSm100TmaUmmaWarpSpecializedILi17ELi2ELi4ENS5_IJNS4_1CILi1EEESB_SB_EEEEENS5_IJNSA_ILi64EEENSA_ILi128EEENSA_ILi32EEEEEENS_6half_tENS5_IJlSB_lEEESI_SJ_NS4_8TiledMMAINS4_8MMA_AtomIJNS4_20SM100_MMA_F16BF16_SSISI_SI_fLi64ELi128ELNS4_4UMMA5MajorE0ELSO_0ELNSN_7ScaleInE0ELSP_0EEEEEENS4_6LayoutISC_NS5_IJNSA_ILi0EEEST_ST_EEEEENS5_IJNS4_10UnderscoreESW_SW_EEEEENS4_13SM90_TMA_LOADENS4_14ComposedLayoutINS4_7SwizzleILi2ELi4ELi3EEENS4_18smem_ptr_flag_bitsILi16EEENSS_INS5_IJNSA_ILi8EEESG_EEENS5_IJSG_SB_EEEEEEEvNS4_8identityESZ_S19_vS1A_EENS_8epilogue10collective18CollectiveEpilogueINS1C_23Sm100TmaWarpSpecializedILi4ELi2ELi16ELb1ELb0EEEJSH_NS5_IJNSS_ISE_SB_EENSS_ISG_SB_EEEEESI_SJ_SI_SJ_NS1C_6fusion15FusionCallbacksIS1G_NS1K_17LinearCombinationISI_fSI_fLNS_15FloatRoundStyleE2EEESH_S1J_JEEENS4_5SM1004TMEM4LOAD26SM100_TMEM_LOAD_16dp256b4xESZ_S19_NS4_17SM75_U32x4_LDSM_NENS4_14SM90_TMA_STOREES19_NS4_17SM90_U32x4_STSM_NENS4_39AutoVectorizingCopyWithAssumedAlignmentILi128EEEEEEvvEEEEvNT_6ParamsE)
        /*0038*/ 	.word	0x00000000


	//----- nvinfo : EIATTR_MIN_STACK_SIZE
	.align		4
.L_27:
        /*003c*/ 	.byte	0x04, 0x12
        /*003e*/ 	.short	(.L_29 - .L_28)
	.align		4
.L_28:
        /*0040*/ 	.word	index@(_ZN7cutlass13device_kernelINS_4gemm6kernel13GemmUniversalIN4cute5tupleIJiiiiEEENS1_10collective13CollectiveMmaINS1_35MainloopSm100TmaUmmaWarpSpecializedILi17ELi2ELi4ENS5_IJNS4_1CILi1EEESB_SB_EEEEENS5_IJNSA_ILi64EEENSA_ILi128EEENSA_ILi32EEEEEENS_6half_tENS5_IJlSB_lEEESI_SJ_NS4_8TiledMMAINS4_8MMA_AtomIJNS4_20SM100_MMA_F16BF16_SSISI_SI_fLi64ELi128ELNS4_4UMMA5MajorE0ELSO_0ELNSN_7ScaleInE0ELSP_0EEEEEENS4_6LayoutISC_NS5_IJNSA_ILi0EEEST_ST_EEEEENS5_IJNS4_10UnderscoreESW_SW_EEEEENS4_13SM90_TMA_LOADENS4_14ComposedLayoutINS4_7SwizzleILi2ELi4ELi3EEENS4_18smem_ptr_flag_bitsILi16EEENSS_INS5_IJNSA_ILi8EEESG_EEENS5_IJSG_SB_EEEEEEEvNS4_8identityESZ_S19_vS1A_EENS_8epilogue10collective18CollectiveEpilogueINS1C_23Sm100TmaWarpSpecializedILi4ELi2ELi16ELb1ELb0EEEJSH_NS5_IJNSS_ISE_SB_EENSS_ISG_SB_EEEEESI_SJ_SI_SJ_NS1C_6fusion15FusionCallbacksIS1G_NS1K_17LinearCombinationISI_fSI_fLNS_15FloatRoundStyleE2EEESH_S1J_JEEENS4_5SM1004TMEM4LOAD26SM100_TMEM_LOAD_16dp256b4xESZ_S19_NS4_17SM75_U32x4_LDSM_NENS4_14SM90_TMA_STOREES19_NS4_17SM90_U32x4_STSM_NENS4_39AutoVectorizingCopyWithAssumedAlignmentILi128EEEEEEvvEEEEvNT_6ParamsE)
        /*0044*/ 	.word	0x00000000
.L_29:


//--------------------- .nv.compat                --------------------------
	.section	.nv.compat,"",@"SHT_CUDA_COMPAT_INFO"
	.align	4
        /*0000*/ 	.byte	0x02, 0x09, 0x01, 0x00, 0x02, 0x02, 0x02, 0x00, 0x02, 0x05, 0x05, 0x00, 0x03, 0x07, 0x01, 0x01
        /*0010*/ 	.byte	0x02, 0x03, 0x01, 0x00, 0x02, 0x06, 0x01, 0x00, 0x04, 0x0b, 0x08, 0x00, 0x09, 0x00, 0x00, 0x00
        /*0020*/ 	.byte	0x00, 0x00, 0x00, 0x00


//--------------------- .nv.info._ZN7cutlass13device_kernelINS_4gemm6kernel13GemmUniversalIN4cute5tupleIJiiiiEEENS1_10collective13CollectiveMmaINS1_35MainloopSm100TmaUmmaWarpSpecializedILi17ELi2ELi4ENS5_IJNS4_1CILi1EEESB_SB_EEEEENS5_IJNSA_ILi64EEENSA_ILi128EEENSA_ILi32EEEEEENS_6half_tENS5_IJlSB_lEEESI_SJ_NS4_8TiledMMAINS4_8MMA_AtomIJNS4_20SM100_MMA_F16BF16_SSISI_SI_fLi64ELi128ELNS4_4UMMA5MajorE0ELSO_0ELNSN_7ScaleInE0ELSP_0EEEEEENS4_6LayoutISC_NS5_IJNSA_ILi0EEEST_ST_EEEEENS5_IJNS4_10UnderscoreESW_SW_EEEEENS4_13SM90_TMA_LOADENS4_14ComposedLayoutINS4_7SwizzleILi2ELi4ELi3EEENS4_18smem_ptr_flag_bitsILi16EEENSS_INS5_IJNSA_ILi8EEESG_EEENS5_IJSG_SB_EEEEEEEvNS4_8identityESZ_S19_vS1A_EENS_8epilogue10collective18CollectiveEpilogueINS1C_23Sm100TmaWarpSpecializedILi4ELi2ELi16ELb1ELb0EEEJSH_NS5_IJNSS_ISE_SB_EENSS_ISG_SB_EEEEESI_SJ_SI_SJ_NS1C_6fusion15FusionCallbacksIS1G_NS1K_17LinearCombinationISI_fSI_fLNS_15FloatRoundStyleE2EEESH_S1J_JEEENS4_5SM1004TMEM4LOAD26SM100_TMEM_LOAD_16dp256b4xESZ_S19_NS4_17SM75_U32x4_LDSM_NENS4_14SM90_TMA_STOREES19_NS4_17SM90_U32x4_STSM_NENS4_39AutoVectorizingCopyWithAssumedAlignmentILi128EEEEEEvvEEEEvNT_6ParamsE --------------------------
	.section	.nv.info._ZN7cutlass13device_kernelINS_4gemm6kernel13GemmUniversalIN4cute5tupleIJiiiiEEENS1_10collective13CollectiveMmaINS1_35MainloopSm100TmaUmmaWarpSpecializedILi17ELi2ELi4ENS5_IJNS4_1CILi1EEESB_SB_EEEEENS5_IJNSA_ILi64EEENSA_ILi128EEENSA_ILi32EEEEEENS_6half_tENS5_IJlSB_lEEESI_SJ_NS4_8TiledMMAINS4_8MMA_AtomIJNS4_20SM100_MMA_F16BF16_SSISI_SI_fLi64ELi128ELNS4_4UMMA5MajorE0ELSO_0ELNSN_7ScaleInE0ELSP_0EEEEEENS4_6LayoutISC_NS5_IJNSA_ILi0EEEST_ST_EEEEENS5_IJNS4_10UnderscoreESW_SW_EEEEENS4_13SM90_TMA_LOADENS4_14ComposedLayoutINS4_7SwizzleILi2ELi4ELi3EEENS4_18smem_ptr_flag_bitsILi16EEENSS_INS5_IJNSA_ILi8EEESG_EEENS5_IJSG_SB_EEEEEEEvNS4_8identityESZ_S19_vS1A_EENS_8epilogue10collective18CollectiveEpilogueINS1C_23Sm100TmaWarpSpecializedILi4ELi2ELi16ELb1ELb0EEEJSH_NS5_IJNSS_ISE_SB_EENSS_ISG_SB_EEEEESI_SJ_SI_SJ_NS1C_6fusion15FusionCallbacksIS1G_NS1K_17LinearCombinationISI_fSI_fLNS_15FloatRoundStyleE2EEESH_S1J_JEEENS4_5SM1004TMEM4LOAD26SM100_TMEM_LOAD_16dp256b4xESZ_S19_NS4_17SM75_U32x4_LDSM_NENS4_14SM90_TMA_STOREES19_NS4_17SM90_U32x4_STSM_NENS4_39AutoVectorizingCopyWithAssumedAlignmentILi128EEEEEEvvEEEEvNT_6ParamsE,"",@"SHT_CUDA_INFO"
	.sectionflags	@""
	.align	4


	//----- nvinfo : EIATTR_CUDA_API_VERSION
	.align		4
        /*0000*/ 	.byte	0x04, 0x37
        /*0002*/ 	.short	(.L_31 - .L_30)
.L_30:
        /*0004*/ 	.word	0x00000082


	//----- nvinfo : EIATTR_KPARAM_INFO
	.align		4
.L_31:
        /*0008*/ 	.byte	0x04, 0x17
        /*000a*/ 	.short	(.L_33 - .L_32)
.L_32:
        /*000c*/ 	.word	0x00000000
        /*0010*/ 	.short	0x0000
        /*0012*/ 	.short	0x0000
        /*0014*/ 	.byte	0x00, 0xf0, 0x01, 0x20


	//----- nvinfo : EIATTR_AT_ENTRY_FRAGMENTS
	.align		4
.L_33:
        /*0018*/ 	.byte	0x04, 0x4f
        /*001a*/ 	.short	(.L_35 - .L_34)


	//   ....[0]....
.L_34:
        /*001c*/ 	.word	0x00000006


	//----- nvinfo : EIATTR_RESERVED_SMEM_USED
	.align		4
.L_35:
        /*0020*/ 	.byte	0x01, 0x41
	.zero		2


	//----- nvinfo : EIATTR_SPARSE_MMA_MASK
	.align		4
        /*0024*/ 	.byte	0x03, 0x50
        /*0026*/ 	.short	0x0000


	//----- nvinfo : EIATTR_TCGEN05_1CTA_USED
	.align		4
        /*0028*/ 	.byte	0x01, 0x51
	.zero		2


	//----- nvinfo : EIATTR_MAXREG_COUNT
	.align		4
        /*002c*/ 	.byte	0x03, 0x1b
        /*002e*/ 	.short	0x00ff


	//----- nvinfo : EIATTR_NUM_BARRIERS
	.align		4
        /*0030*/ 	.byte	0x02, 0x4c
        /*0032*/ 	.byte	0x07
	.zero		1


	//----- nvinfo : EIATTR_EXTERNS
	.align		4
        /*0034*/ 	.byte	0x04, 0x0f
        /*0036*/ 	.short	(.L_37 - .L_36)


	//   ....[0]....
	.align		4
.L_36:
        /*0038*/ 	.word	index@(__assertfail)


	//----- nvinfo : EIATTR_MERCURY_ISA_VERSION
	.align		4
.L_37:
        /*003c*/ 	.byte	0x03, 0x5f
        /*003e*/ 	.short	0x0101


	//----- nvinfo : EIATTR_INT_WARP_WIDE_INSTR_OFFSETS
	.align		4
        /*0040*/ 	.byte	0x04, 0x31
        /*0042*/ 	.short	(.L_39 - .L_38)


	//   ....[0]....
.L_38:
        /*0044*/ 	.word	0x00001fc0


	//   ....[1]....
        /*0048*/ 	.word	0x000040e0


	//   ....[2]....
        /*004c*/ 	.word	0x00004100


	//   ....[3]....
        /*0050*/ 	.word	0x00004130


	//   ....[4]....
        /*0054*/ 	.word	0x00004a70


	//   ....[5]....
        /*0058*/ 	.word	0x00004ae0


	//   ....[6]....
        /*005c*/ 	.word	0x00004bc0


	//   ....[7]....
        /*0060*/ 	.word	0x00004c40


	//   ....[8]....
        /*0064*/ 	.word	0x00004d50


	//   ....[9]....
        /*0068*/ 	.word	0x00004de0


	//   ....[10]....
        /*006c*/ 	.word	0x00004fc0


	//   ....[11]....
        /*0070*/ 	.word	0x00005120


	//----- nvinfo : EIATTR_COOP_GROUP_MASK_REGIDS
	.align		4
.L_39:
        /*0074*/ 	.byte	0x04, 0x29
        /*0076*/ 	.short	(.L_41 - .L_40)


	//   ....[0]....
.L_40:
        /*0078*/ 	.word	0xffffffff


	//   ....[1]....
        /*007c*/ 	.word	0xffffffff


	//   ....[2]....
        /*0080*/ 	.word	0xffffffff


	//   ....[3]....
        /*0084*/ 	.word	0xffffffff


	//   ....[4]....
        /*0088*/ 	.word	0xffffffff


	//   ....[5]....
        /*008c*/ 	.word	0xffffffff


	//   ....[6]....
        /*0090*/ 	.word	0xffffffff


	//   ....[7]....
        /*0094*/ 	.word	0xffffffff


	//   ....[8]....
        /*0098*/ 	.word	0xffffffff


	//   ....[9]....
        /*009c*/ 	.word	0xffffffff


	//   ....[10]....
        /*00a0*/ 	.word	0xffffffff


	//   ....[11]....
        /*00a4*/ 	.word	0xffffffff


	//   ....[12]....
        /*00a8*/ 	.word	0xffffffff


	//----- nvinfo : EIATTR_COOP_GROUP_INSTR_OFFSETS
	.align		4
.L_41:
        /*00ac*/ 	.byte	0x04, 0x28
        /*00ae*/ 	.short	(.L_43 - .L_42)


	//   ....[0]....
.L_42:
        /*00b0*/ 	.word	0x00000090


	//   ....[1]....
        /*00b4*/ 	.word	0x000004d0


	//   ....[2]....
        /*00b8*/ 	.word	0x00000810


	//   ....[3]....
        /*00bc*/ 	.word	0x000009b0


	//   ....[4]....
        /*00c0*/ 	.word	0x00000ab0


	//   ....[5]....
        /*00c4*/ 	.word	0x00000c20


	//   ....[6]....
        /*00c8*/ 	.word	0x00000dc0


	//   ....[7]....
        /*00cc*/ 	.word	0x00001ea0


	//   ....[8]....
        /*00d0*/ 	.word	0x000033d0


	//   ....[9]....
        /*00d4*/ 	.word	0x000035e0


	//   ....[10]....
        /*00d8*/ 	.word	0x00003610


	//   ....[11]....
        /*00dc*/ 	.word	0x00003fc0


	//   ....[12]....
        /*00e0*/ 	.word	0x000041f0


	//----- nvinfo : EIATTR_VRC_CTA_INIT_COUNT
	.align		4
.L_43:
        /*00e4*/ 	.byte	0x02, 0x4a
        /*00e6*/ 	.byte	0x80
	.zero		1


	//----- nvinfo : EIATTR_SYSCALL_OFFSETS
	.align		4
        /*00e8*/ 	.byte	0x04, 0x46
        /*00ea*/ 	.short	(.L_45 - .L_44)


	//   ....[0]....
.L_44:
        /*00ec*/ 	.word	0x00005bd0


	//   ....[1]....
        /*00f0*/ 	.word	0x00005cc0


	//   ....[2]....
        /*00f4*/ 	.word	0x00006420


	//   ....[3]....
        /*00f8*/ 	.word	0x00006cd0


	//   ....[4]....
        /*00fc*/ 	.word	0x00007550


	//   ....[5]....
        /*0100*/ 	.word	0x00007dd0


	//----- nvinfo : EIATTR_MBARRIER_INSTR_OFFSETS
	.align		4
.L_45:
        /*0104*/ 	.byte	0x04, 0x39
        /*0106*/ 	.short	(.L_47 - .L_46)


	//   ....[0]....
.L_46:
        /*0108*/ 	.word	0x000005d0
        /*010c*/ 	.word	0x000000ff
        /*0110*/ 	.word	0x00000000
        /*0114*/ 	.short	0x0100
        /*0116*/ 	.byte	0x05
	.zero		1


	//   ....[1]....
        /*0118*/ 	.word	0x000005e0
        /*011c*/ 	.word	0x000000ff
        /*0120*/ 	.word	0x00000088
        /*0124*/ 	.short	0x0100
        /*0126*/ 	.byte	0x05
	.zero		1


	//   ....[2]....
        /*0128*/ 	.word	0x000005f0
        /*012c*/ 	.word	0x000000ff
        /*0130*/ 	.word	0x00000008
        /*0134*/ 	.short	0x0100
        /*0136*/ 	.byte	0x05
	.zero		1


	//   ....[3]....
        /*0138*/ 	.word	0x00000600
        /*013c*/ 	.word	0x000000ff
        /*0140*/ 	.word	0x00000090
        /*0144*/ 	.short	0x0100
        /*0146*/ 	.byte	0x05
	.zero		1


	//   ....[4]....
        /*0148*/ 	.word	0x00000610
        /*014c*/ 	.word	0x000000ff
        /*0150*/ 	.word	0x00000010
        /*0154*/ 	.short	0x0100
        /*0156*/ 	.byte	0x05
	.zero		1


	//   ....[5]....
        /*0158*/ 	.word	0x00000620
        /*015c*/ 	.word	0x000000ff
        /*0160*/ 	.word	0x00000098
        /*0164*/ 	.short	0x0100
        /*0166*/ 	.byte	0x05
	.zero		1


	//   ....[6]....
        /*0168*/ 	.word	0x00000630
        /*016c*/ 	.word	0x000000ff
        /*0170*/ 	.word	0x00000018
        /*0174*/ 	.short	0x0100
        /*0176*/ 	.byte	0x05
	.zero		1


	//   ....[7]....
        /*0178*/ 	.word	0x00000640
        /*017c*/ 	.word	0x000000ff
        /*0180*/ 	.word	0x000000a0
        /*0184*/ 	.short	0x0100
        /*0186*/ 	.byte	0x05
	.zero		1


	//   ....[8]....
        /*0188*/ 	.word	0x00000650
        /*018c*/ 	.word	0x000000ff
        /*0190*/ 	.word	0x00000020
        /*0194*/ 	.short	0x0100
        /*0196*/ 	.byte	0x05
	.zero		1


	//   ....[9]....
        /*0198*/ 	.word	0x00000660
        /*019c*/ 	.word	0x000000ff
        /*01a0*/ 	.word	0x000000a8
        /*01a4*/ 	.short	0x0100
        /*01a6*/ 	.byte	0x05
	.zero		1


	//   ....[10]....
        /*01a8*/ 	.word	0x00000670
        /*01ac*/ 	.word	0x000000ff
        /*01b0*/ 	.word	0x00000028
        /*01b4*/ 	.short	0x0100
        /*01b6*/ 	.byte	0x05
	.zero		1


	//   ....[11]....
        /*01b8*/ 	.word	0x00000680
        /*01bc*/ 	.word	0x000000ff
        /*01c0*/ 	.word	0x000000b0
        /*01c4*/ 	.short	0x0100
        /*01c6*/ 	.byte	0x05
	.zero		1


	//   ....[12]....
        /*01c8*/ 	.word	0x00000690
        /*01cc*/ 	.word	0x000000ff
        /*01d0*/ 	.word	0x00000030
        /*01d4*/ 	.short	0x0100
        /*01d6*/ 	.byte	0x05
	.zero		1


	//   ....[13]....
        /*01d8*/ 	.word	0x000006a0
        /*01dc*/ 	.word	0x000000ff
        /*01e0*/ 	.word	0x000000b8
        /*01e4*/ 	.short	0x0100
        /*01e6*/ 	.byte	0x05
	.zero		1


	//   ....[14]....
        /*01e8*/ 	.word	0x000006b0
        /*01ec*/ 	.word	0x000000ff
        /*01f0*/ 	.word	0x00000038
        /*01f4*/ 	.short	0x0100
        /*01f6*/ 	.byte	0x05
	.zero		1


	//   ....[15]....
        /*01f8*/ 	.word	0x000006c0
        /*01fc*/ 	.word	0x000000ff
        /*0200*/ 	.word	0x000000c0
        /*0204*/ 	.short	0x0100
        /*0206*/ 	.byte	0x05
	.zero		1


	//   ....[16]....
        /*0208*/ 	.word	0x000006d0
        /*020c*/ 	.word	0x000000ff
        /*0210*/ 	.word	0x00000040
        /*0214*/ 	.short	0x0100
        /*0216*/ 	.byte	0x05
	.zero		1


	//   ....[17]....
        /*0218*/ 	.word	0x000006e0
        /*021c*/ 	.word	0x000000ff
        /*0220*/ 	.word	0x000000c8
        /*0224*/ 	.short	0x0100
        /*0226*/ 	.byte	0x05
	.zero		1


	//   ....[18]....
        /*0228*/ 	.word	0x000006f0
        /*022c*/ 	.word	0x000000ff
        /*0230*/ 	.word	0x00000048
        /*0234*/ 	.short	0x0100
        /*0236*/ 	.byte	0x05
	.zero		1


	//   ....[19]....
        /*0238*/ 	.word	0x00000700
        /*023c*/ 	.word	0x000000ff
        /*0240*/ 	.word	0x000000d0
        /*0244*/ 	.short	0x0100
        /*0246*/ 	.byte	0x05
	.zero		1


	//   ....[20]....
        /*0248*/ 	.word	0x00000710
        /*024c*/ 	.word	0x000000ff
        /*0250*/ 	.word	0x00000050
        /*0254*/ 	.short	0x0100
        /*0256*/ 	.byte	0x05
	.zero		1


	//   ....[21]....
        /*0258*/ 	.word	0x00000720
        /*025c*/ 	.word	0x000000ff
        /*0260*/ 	.word	0x000000d8
        /*0264*/ 	.short	0x0100
        /*0266*/ 	.byte	0x05
	.zero		1


	//   ....[22]....
        /*0268*/ 	.word	0x00000730
        /*026c*/ 	.word	0x000000ff
        /*0270*/ 	.word	0x00000058
        /*0274*/ 	.short	0x0100
        /*0276*/ 	.byte	0x05
	.zero		1


	//   ....[23]....
        /*0278*/ 	.word	0x00000740
        /*027c*/ 	.word	0x000000ff
        /*0280*/ 	.word	0x000000e0
        /*0284*/ 	.short	0x0100
        /*0286*/ 	.byte	0x05
	.zero		1


	//   ....[24]....
        /*0288*/ 	.word	0x00000750
        /*028c*/ 	.word	0x000000ff
        /*0290*/ 	.word	0x00000060
        /*0294*/ 	.short	0x0100
        /*0296*/ 	.byte	0x05
	.zero		1


	//   ....[25]....
        /*0298*/ 	.word	0x00000760
        /*029c*/ 	.word	0x000000ff
        /*02a0*/ 	.word	0x000000e8
        /*02a4*/ 	.short	0x0100
        /*02a6*/ 	.byte	0x05
	.zero		1


	//   ....[26]....
        /*02a8*/ 	.word	0x00000770
        /*02ac*/ 	.word	0x000000ff
        /*02b0*/ 	.word	0x00000068
        /*02b4*/ 	.short	0x0100
        /*02b6*/ 	.byte	0x05
	.zero		1


	//   ....[27]....
        /*02b8*/ 	.word	0x00000780
        /*02bc*/ 	.word	0x000000ff
        /*02c0*/ 	.word	0x000000f0
        /*02c4*/ 	.short	0x0100
        /*02c6*/ 	.byte	0x05
	.zero		1


	//   ....[28]....
        /*02c8*/ 	.word	0x00000790
        /*02cc*/ 	.word	0x000000ff
        /*02d0*/ 	.word	0x00000070
        /*02d4*/ 	.short	0x0100
        /*02d6*/ 	.byte	0x05
	.zero		1


	//   ....[29]....
        /*02d8*/ 	.word	0x000007a0
        /*02dc*/ 	.word	0x000000ff
        /*02e0*/ 	.word	0x000000f8
        /*02e4*/ 	.short	0x0100
        /*02e6*/ 	.byte	0x05
	.zero		1


	//   ....[30]....
        /*02e8*/ 	.word	0x000007b0
        /*02ec*/ 	.word	0x000000ff
        /*02f0*/ 	.word	0x00000078
        /*02f4*/ 	.short	0x0100
        /*02f6*/ 	.byte	0x05
	.zero		1


	//   ....[31]....
        /*02f8*/ 	.word	0x000007c0
        /*02fc*/ 	.word	0x000000ff
        /*0300*/ 	.word	0x00000100
        /*0304*/ 	.short	0x0100
        /*0306*/ 	.byte	0x05
	.zero		1


	//   ....[32]....
        /*0308*/ 	.word	0x000007d0
        /*030c*/ 	.word	0x000000ff
        /*0310*/ 	.word	0x00000080
        /*0314*/ 	.short	0x0100
        /*0316*/ 	.byte	0x05
	.zero		1


	//   ....[33]....
        /*0318*/ 	.word	0x000007e0
        /*031c*/ 	.word	0x000000ff
        /*0320*/ 	.word	0x00000108
        /*0324*/ 	.short	0x0100
        /*0326*/ 	.byte	0x05
	.zero		1


	//   ....[34]....
        /*0328*/ 	.word	0x00000920
        /*032c*/ 	.word	0x000000ff
        /*0330*/ 	.word	0x00000110
        /*0334*/ 	.short	0x0100
        /*0336*/ 	.byte	0x07
	.zero		1


	//   ....[35]....
        /*0338*/ 	.word	0x00000930
        /*033c*/ 	.word	0x000000ff
        /*0340*/ 	.word	0x00000130
        /*0344*/ 	.short	0x0100
        /*0346*/ 	.byte	0x07
	.zero		1


	//   ....[36]....
        /*0348*/ 	.word	0x00000940
        /*034c*/ 	.word	0x000000ff
        /*0350*/ 	.word	0x00000118
        /*0354*/ 	.short	0x0100
        /*0356*/ 	.byte	0x07
	.zero		1


	//   ....[37]....
        /*0358*/ 	.word	0x00000950
        /*035c*/ 	.word	0x000000ff
        /*0360*/ 	.word	0x00000138
        /*0364*/ 	.short	0x0100
        /*0366*/ 	.byte	0x07
	.zero		1


	//   ....[38]....
        /*0368*/ 	.word	0x00000960
        /*036c*/ 	.word	0x000000ff
        /*0370*/ 	.word	0x00000120
        /*0374*/ 	.short	0x0100
        /*0376*/ 	.byte	0x07
	.zero		1


	//   ....[39]....
        /*0378*/ 	.word	0x00000970
        /*037c*/ 	.word	0x000000ff
        /*0380*/ 	.word	0x00000140
        /*0384*/ 	.short	0x0100
        /*0386*/ 	.byte	0x07
	.zero		1


	//   ....[40]....
        /*0388*/ 	.word	0x00000980
        /*038c*/ 	.word	0x000000ff
        /*0390*/ 	.word	0x00000128
        /*0394*/ 	.short	0x0100
        /*0396*/ 	.byte	0x07
	.zero		1


	//   ....[41]....
        /*0398*/ 	.word	0x00000990
        /*039c*/ 	.word	0x000000ff
        /*03a0*/ 	.word	0x00000148
        /*03a4*/ 	.short	0x0100
        /*03a6*/ 	.byte	0x07
	.zero		1


	//   ....[42]....
        /*03a8*/ 	.word	0x00000a80
        /*03ac*/ 	.word	0x000000ff
        /*03b0*/ 	.word	0x00000150
        /*03b4*/ 	.short	0x0100
        /*03b6*/ 	.byte	0x05
	.zero		1


	//   ....[43]....
        /*03b8*/ 	.word	0x00000a90
        /*03bc*/ 	.word	0x000000ff
        /*03c0*/ 	.word	0x00000158
        /*03c4*/ 	.short	0x0100
        /*03c6*/ 	.byte	0x05
	.zero		1


	//   ....[44]....
        /*03c8*/ 	.word	0x00000bd0
        /*03cc*/ 	.word	0x000000ff
        /*03d0*/ 	.word	0x00000160
        /*03d4*/ 	.short	0x0100
        /*03d6*/ 	.byte	0x05
	.zero		1


	//   ....[45]....
        /*03d8*/ 	.word	0x00000be0
        /*03dc*/ 	.word	0x000000ff
        /*03e0*/ 	.word	0x00000170
        /*03e4*/ 	.short	0x0100
        /*03e6*/ 	.byte	0x05
	.zero		1


	//   ....[46]....
        /*03e8*/ 	.word	0x00000bf0
        /*03ec*/ 	.word	0x000000ff
        /*03f0*/ 	.word	0x00000168
        /*03f4*/ 	.short	0x0100
        /*03f6*/ 	.byte	0x05
	.zero		1


	//   ....[47]....
        /*03f8*/ 	.word	0x00000c00
        /*03fc*/ 	.word	0x000000ff
        /*0400*/ 	.word	0x00000178
        /*0404*/ 	.short	0x0100
        /*0406*/ 	.byte	0x05
	.zero		1


	//   ....[48]....
        /*0408*/ 	.word	0x00000d30
        /*040c*/ 	.word	0x000000ff
        /*0410*/ 	.word	0x00000180
        /*0414*/ 	.short	0x0100
        /*0416*/ 	.byte	0x07
	.zero		1


	//   ....[49]....
        /*0418*/ 	.word	0x00000d40
        /*041c*/ 	.word	0x000000ff
        /*0420*/ 	.word	0x000001a0
        /*0424*/ 	.short	0x0100
        /*0426*/ 	.byte	0x07
	.zero		1


	//   ....[50]....
        /*0428*/ 	.word	0x00000d50
        /*042c*/ 	.word	0x000000ff
        /*0430*/ 	.word	0x00000188
        /*0434*/ 	.short	0x0100
        /*0436*/ 	.byte	0x07
	.zero		1


	//   ....[51]....
        /*0438*/ 	.word	0x00000d60
        /*043c*/ 	.word	0x000000ff
        /*0440*/ 	.word	0x000001a8
        /*0444*/ 	.short	0x0100
        /*0446*/ 	.byte	0x07
	.zero		1


	//   ....[52]....
        /*0448*/ 	.word	0x00000d70
        /*044c*/ 	.word	0x000000ff
        /*0450*/ 	.word	0x00000190
        /*0454*/ 	.short	0x0100
        /*0456*/ 	.byte	0x07
	.zero		1


	//   ....[53]....
        /*0458*/ 	.word	0x00000d80
        /*045c*/ 	.word	0x000000ff
        /*0460*/ 	.word	0x000001b0
        /*0464*/ 	.short	0x0100
        /*0466*/ 	.byte	0x07
	.zero		1


	//   ....[54]....
        /*0468*/ 	.word	0x00000d90
        /*046c*/ 	.word	0x000000ff
        /*0470*/ 	.word	0x00000198
        /*0474*/ 	.short	0x0100
        /*0476*/ 	.byte	0x07
	.zero		1


	//   ....[55]....
        /*0478*/ 	.word	0x00000da0
        /*047c*/ 	.word	0x000000ff
        /*0480*/ 	.word	0x000001b8
        /*0484*/ 	.short	0x0100
        /*0486*/ 	.byte	0x07
	.zero		1


	//   ....[56]....
        /*0488*/ 	.word	0x00000e90
        /*048c*/ 	.word	0x000000ff
        /*0490*/ 	.word	0x000001c0
        /*0494*/ 	.short	0x0100
        /*0496*/ 	.byte	0x05
	.zero		1


	//   ....[57]....
        /*0498*/ 	.word	0x00000ea0
        /*049c*/ 	.word	0x000000ff
        /*04a0*/ 	.word	0x000001d0
        /*04a4*/ 	.short	0x0100
        /*04a6*/ 	.byte	0x05
	.zero		1


	//   ....[58]....
        /*04a8*/ 	.word	0x00000eb0
        /*04ac*/ 	.word	0x000000ff
        /*04b0*/ 	.word	0x000001c8
        /*04b4*/ 	.short	0x0100
        /*04b6*/ 	.byte	0x05
	.zero		1


	//   ....[59]....
        /*04b8*/ 	.word	0x00000ec0
        /*04bc*/ 	.word	0x000000ff
        /*04c0*/ 	.word	0x000001d8
        /*04c4*/ 	.short	0x0100
        /*04c6*/ 	.byte	0x05
	.zero		1


	//   ....[60]....
        /*04c8*/ 	.word	0x000017a0
        /*04cc*/ 	.word	0x00000003
        /*04d0*/ 	.word	0x000001d0
        /*04d4*/ 	.short	0x010a
        /*04d6*/ 	.byte	0xff
	.zero		1


	//   ....[61]....
        /*04d8*/ 	.word	0x000017d0
        /*04dc*/ 	.word	0x00000003
        /*04e0*/ 	.word	0x000001c0
        /*04e4*/ 	.short	0x0101
        /*04e6*/ 	.byte	0xff
	.zero		1


	//   ....[62]....
        /*04e8*/ 	.word	0x000018a0
        /*04ec*/ 	.word	0x000000ff
        /*04f0*/ 	.word	0x00000088
        /*04f4*/ 	.short	0x010a
        /*04f6*/ 	.byte	0x08
	.zero		1


	//   ....[63]....
        /*04f8*/ 	.word	0x00001940
        /*04fc*/ 	.word	0x000000ff
        /*0500*/ 	.word	0x00000088
        /*0504*/ 	.short	0x010a
        /*0506*/ 	.byte	0x21
	.zero		1


	//   ....[64]....
        /*0508*/ 	.word	0x00001a90
        /*050c*/ 	.word	0x000000ff
        /*0510*/ 	.word	0x00000088
        /*0514*/ 	.short	0x010a
        /*0516*/ 	.byte	0x08
	.zero		1


	//   ....[65]....
        /*0518*/ 	.word	0x00001ba0
        /*051c*/ 	.word	0x000000ff
        /*0520*/ 	.word	0x00000158
        /*0524*/ 	.short	0x0101
        /*0526*/ 	.byte	0x04
	.zero		1


	//   ....[66]....
        /*0528*/ 	.word	0x00001bc0
        /*052c*/ 	.word	0x000000ff
        /*0530*/ 	.word	0x00000088
        /*0534*/ 	.short	0x010a
        /*0536*/ 	.byte	0x08
	.zero		1


	//   ....[67]....
        /*0538*/ 	.word	0x00001c40
        /*053c*/ 	.word	0x000000ff
        /*0540*/ 	.word	0x00000088
        /*0544*/ 	.short	0x010a
        /*0546*/ 	.byte	0x11
	.zero		1


	//   ....[68]....
        /*0548*/ 	.word	0x00001d90
        /*054c*/ 	.word	0x000000ff
        /*0550*/ 	.word	0x00000088
        /*0554*/ 	.short	0x010a
        /*0556*/ 	.byte	0x08
	.zero		1


	//   ....[69]....
        /*0558*/ 	.word	0x00001ed0
        /*055c*/ 	.word	0x00000002
        /*0560*/ 	.word	0x00000160
        /*0564*/ 	.short	0x010a
        /*0566*/ 	.byte	0xff
	.zero		1


	//   ....[70]....
        /*0568*/ 	.word	0x00001f90
        /*056c*/ 	.word	0x00000002
        /*0570*/ 	.word	0x00000000
        /*0574*/ 	.short	0x0101
        /*0576*/ 	.byte	0xff
	.zero		1


	//   ....[71]....
        /*0578*/ 	.word	0x000024f0
        /*057c*/ 	.word	0x000000ff
        /*0580*/ 	.word	0x00000000
        /*0584*/ 	.short	0x010a
        /*0586*/ 	.byte	0x05
	.zero		1


	//   ....[72]....
        /*0588*/ 	.word	0x00002580
        /*058c*/ 	.word	0x000000ff
        /*0590*/ 	.word	0x00000000
        /*0594*/ 	.short	0x010a
        /*0596*/ 	.byte	0x05
	.zero		1


	//   ....[73]....
        /*0598*/ 	.word	0x00002610
        /*059c*/ 	.word	0x000000ff
        /*05a0*/ 	.word	0x00000000
        /*05a4*/ 	.short	0x010a
        /*05a6*/ 	.byte	0x05
	.zero		1


	//   ....[74]....
        /*05a8*/ 	.word	0x000026a0
        /*05ac*/ 	.word	0x000000ff
        /*05b0*/ 	.word	0x00000000
        /*05b4*/ 	.short	0x010a
        /*05b6*/ 	.byte	0x05
	.zero		1


	//   ....[75]....
        /*05b8*/ 	.word	0x00002730
        /*05bc*/ 	.word	0x000000ff
        /*05c0*/ 	.word	0x00000000
        /*05c4*/ 	.short	0x010a
        /*05c6*/ 	.byte	0x05
	.zero		1


	//   ....[76]....
        /*05c8*/ 	.word	0x000027c0
        /*05cc*/ 	.word	0x000000ff
        /*05d0*/ 	.word	0x00000000
        /*05d4*/ 	.short	0x010a
        /*05d6*/ 	.byte	0x05
	.zero		1


	//   ....[77]....
        /*05d8*/ 	.word	0x00002850
        /*05dc*/ 	.word	0x000000ff
        /*05e0*/ 	.word	0x00000000
        /*05e4*/ 	.short	0x010a
        /*05e6*/ 	.byte	0x05
	.zero		1


	//   ....[78]....
        /*05e8*/ 	.word	0x000028e0
        /*05ec*/ 	.word	0x000000ff
        /*05f0*/ 	.word	0x00000000
        /*05f4*/ 	.short	0x010a
        /*05f6*/ 	.byte	0x05
	.zero		1


	//   ....[79]....
        /*05f8*/ 	.word	0x00002970
        /*05fc*/ 	.word	0x000000ff
        /*0600*/ 	.word	0x00000000
        /*0604*/ 	.short	0x010a
        /*0606*/ 	.byte	0x05
	.zero		1


	//   ....[80]....
        /*0608*/ 	.word	0x00002a00
        /*060c*/ 	.word	0x000000ff
        /*0610*/ 	.word	0x00000000
        /*0614*/ 	.short	0x010a
        /*0616*/ 	.byte	0x05
	.zero		1


	//   ....[81]....
        /*0618*/ 	.word	0x00002a90
        /*061c*/ 	.word	0x000000ff
        /*0620*/ 	.word	0x00000000
        /*0624*/ 	.short	0x010a
        /*0626*/ 	.byte	0x05
	.zero		1


	//   ....[82]....
        /*0628*/ 	.word	0x00002b20
        /*062c*/ 	.word	0x000000ff
        /*0630*/ 	.word	0x00000000
        /*0634*/ 	.short	0x010a
        /*0636*/ 	.byte	0x05
	.zero		1


	//   ....[83]....
        /*0638*/ 	.word	0x00002bb0
        /*063c*/ 	.word	0x000000ff
        /*0640*/ 	.word	0x00000000
        /*0644*/ 	.short	0x010a
        /*0646*/ 	.byte	0x05
	.zero		1


	//   ....[84]....
        /*0648*/ 	.word	0x00002c40
        /*064c*/ 	.word	0x000000ff
        /*0650*/ 	.word	0x00000000
        /*0654*/ 	.short	0x010a
        /*0656*/ 	.byte	0x05
	.zero		1


	//   ....[85]....
        /*0658*/ 	.word	0x00002cd0
        /*065c*/ 	.word	0x000000ff
        /*0660*/ 	.word	0x00000000
        /*0664*/ 	.short	0x010a
        /*0666*/ 	.byte	0x05
	.zero		1


	//   ....[86]....
        /*0668*/ 	.word	0x00002d60
        /*066c*/ 	.word	0x000000ff
        /*0670*/ 	.word	0x00000000
        /*0674*/ 	.short	0x010a
        /*0676*/ 	.byte	0x05
	.zero		1


	//   ....[87]....
        /*0678*/ 	.word	0x00002e00
        /*067c*/ 	.word	0x00000000
        /*0680*/ 	.word	0x00000000
        /*0684*/ 	.short	0x010a
        /*0686*/ 	.byte	0xff
	.zero		1


	//   ....[88]....
        /*0688*/ 	.word	0x00002f20
        /*068c*/ 	.word	0x00000000
        /*0690*/ 	.word	0x000001c0
        /*0694*/ 	.short	0x010a
        /*0696*/ 	.byte	0xff
	.zero		1


	//   ....[89]....
        /*0698*/ 	.word	0x00002f80
        /*069c*/ 	.word	0x00000004
        /*06a0*/ 	.word	0x00000000
        /*06a4*/ 	.short	0x0101
        /*06a6*/ 	.byte	0xff
	.zero		1


	//   ....[90]....
        /*06a8*/ 	.word	0x00002fa0
        /*06ac*/ 	.word	0x000000ff
        /*06b0*/ 	.word	0x00000170
        /*06b4*/ 	.short	0x010a
        /*06b6*/ 	.byte	0x05
	.zero		1


	//   ....[91]....
        /*06b8*/ 	.word	0x000030c0
        /*06bc*/ 	.word	0x00000000
        /*06c0*/ 	.word	0x00000160
        /*06c4*/ 	.short	0x010a
        /*06c6*/ 	.byte	0xff
	.zero		1


	//   ....[92]....
        /*06c8*/ 	.word	0x000031d0
        /*06cc*/ 	.word	0x00000000
        /*06d0*/ 	.word	0x00000000
        /*06d4*/ 	.short	0x0101
        /*06d6*/ 	.byte	0xff
	.zero		1


	//   ....[93]....
        /*06d8*/ 	.word	0x00003260
        /*06dc*/ 	.word	0x000000ff
        /*06e0*/ 	.word	0x00000170
        /*06e4*/ 	.short	0x0106
        /*06e6*/ 	.byte	0x05
	.zero		1


	//   ....[94]....
        /*06e8*/ 	.word	0x00003280
        /*06ec*/ 	.word	0x000000ff
        /*06f0*/ 	.word	0x00000170
        /*06f4*/ 	.short	0x010a
        /*06f6*/ 	.byte	0x05
	.zero		1


	//   ....[95]....
        /*06f8*/ 	.word	0x00003310
        /*06fc*/ 	.word	0x000000ff
        /*0700*/ 	.word	0x00000170
        /*0704*/ 	.short	0x0106
        /*0706*/ 	.byte	0x04
	.zero		1


	//   ....[96]....
        /*0708*/ 	.word	0x00003350
        /*070c*/ 	.word	0x00000000
        /*0710*/ 	.word	0x00000170
        /*0714*/ 	.short	0x010a
        /*0716*/ 	.byte	0xff
	.zero		1


	//   ....[97]....
        /*0718*/ 	.word	0x00003850
        /*071c*/ 	.word	0x00000000
        /*0720*/ 	.word	0x00000160
        /*0724*/ 	.short	0x010a
        /*0726*/ 	.byte	0xff
	.zero		1


	//   ....[98]....
        /*0728*/ 	.word	0x00003950
        /*072c*/ 	.word	0x00000003
        /*0730*/ 	.word	0x00000000
        /*0734*/ 	.short	0x0101
        /*0736*/ 	.byte	0xff
	.zero		1


	//   ....[99]....
        /*0738*/ 	.word	0x00003960
        /*073c*/ 	.word	0x000000ff
        /*0740*/ 	.word	0x00000000
        /*0744*/ 	.short	0x010a
        /*0746*/ 	.byte	0x04
	.zero		1


	//   ....[100]....
        /*0748*/ 	.word	0x000039e0
        /*074c*/ 	.word	0x000000ff
        /*0750*/ 	.word	0x000001a0
        /*0754*/ 	.short	0x010a
        /*0756*/ 	.byte	0x08
	.zero		1


	//   ....[101]....
        /*0758*/ 	.word	0x00003ac0
        /*075c*/ 	.word	0x000000ff
        /*0760*/ 	.word	0x00000000
        /*0764*/ 	.short	0x010a
        /*0766*/ 	.byte	0x07
	.zero		1


	//   ....[102]....
        /*0768*/ 	.word	0x00003c00
        /*076c*/ 	.word	0x000000ff
        /*0770*/ 	.word	0x00000000
        /*0774*/ 	.short	0x010a
        /*0776*/ 	.byte	0x04
	.zero		1


	//   ....[103]....
        /*0778*/ 	.word	0x00003df0
        /*077c*/ 	.word	0x000000ff
        /*0780*/ 	.word	0x00000000
        /*0784*/ 	.short	0x010a
        /*0786*/ 	.byte	0x05
	.zero		1


	//   ....[104]....
        /*0788*/ 	.word	0x00003e80
        /*078c*/ 	.word	0x000000ff
        /*0790*/ 	.word	0x00000000
        /*0794*/ 	.short	0x010a
        /*0796*/ 	.byte	0x05
	.zero		1


	//   ....[105]....
        /*0798*/ 	.word	0x00003f10
        /*079c*/ 	.word	0x000000ff
        /*07a0*/ 	.word	0x00000000
        /*07a4*/ 	.short	0x010a
        /*07a6*/ 	.byte	0x05
	.zero		1


	//   ....[106]....
        /*07a8*/ 	.word	0x00003fa0
        /*07ac*/ 	.word	0x000000ff
        /*07b0*/ 	.word	0x00000000
        /*07b4*/ 	.short	0x010a
        /*07b6*/ 	.byte	0x07
	.zero		1


	//   ....[107]....
        /*07b8*/ 	.word	0x00004420
        /*07bc*/ 	.word	0x00000000
        /*07c0*/ 	.word	0x00000160
        /*07c4*/ 	.short	0x010a
        /*07c6*/ 	.byte	0xff
	.zero		1


	//   ....[108]....
        /*07c8*/ 	.word	0x000044e0
        /*07cc*/ 	.word	0x00000000
        /*07d0*/ 	.word	0x00000000
        /*07d4*/ 	.short	0x0101
        /*07d6*/ 	.byte	0xff
	.zero		1


	//   ....[109]....
        /*07d8*/ 	.word	0x00004800
        /*07dc*/ 	.word	0x000000ff
        /*07e0*/ 	.word	0x00000158
        /*07e4*/ 	.short	0x010a
        /*07e6*/ 	.byte	0x07
	.zero		1


	//   ....[110]....
        /*07e8*/ 	.word	0x000049f0
        /*07ec*/ 	.word	0x000000ff
        /*07f0*/ 	.word	0x00000130
        /*07f4*/ 	.short	0x010a
        /*07f6*/ 	.byte	0x07
	.zero		1


	//   ....[111]....
        /*07f8*/ 	.word	0x00004b60
        /*07fc*/ 	.word	0x000000ff
        /*0800*/ 	.word	0x00000110
        /*0804*/ 	.short	0x010b
        /*0806*/ 	.byte	0x07
	.zero		1


	//   ....[112]....
        /*0808*/ 	.word	0x00004b70
        /*080c*/ 	.word	0x000000ff
        /*0810*/ 	.word	0x00000000
        /*0814*/ 	.short	0x0101
        /*0816*/ 	.byte	0x08
	.zero		1


	//   ....[113]....
        /*0818*/ 	.word	0x00004b90
        /*081c*/ 	.word	0x000000ff
        /*0820*/ 	.word	0x00000138
        /*0824*/ 	.short	0x010a
        /*0826*/ 	.byte	0x07
	.zero		1


	//   ....[114]....
        /*0828*/ 	.word	0x00004cf0
        /*082c*/ 	.word	0x000000ff
        /*0830*/ 	.word	0x00000118
        /*0834*/ 	.short	0x010b
        /*0836*/ 	.byte	0x07
	.zero		1


	//   ....[115]....
        /*0838*/ 	.word	0x00004d00
        /*083c*/ 	.word	0x000000ff
        /*0840*/ 	.word	0x00000000
        /*0844*/ 	.short	0x0101
        /*0846*/ 	.byte	0x08
	.zero		1


	//   ....[116]....
        /*0848*/ 	.word	0x00004d10
        /*084c*/ 	.word	0x000000ff
        /*0850*/ 	.word	0x00000140
        /*0854*/ 	.short	0x010a
        /*0856*/ 	.byte	0x07
	.zero		1


	//   ....[117]....
        /*0858*/ 	.word	0x00004eb0
        /*085c*/ 	.word	0x000000ff
        /*0860*/ 	.word	0x00000120
        /*0864*/ 	.short	0x010b
        /*0866*/ 	.byte	0x07
	.zero		1


	//   ....[118]....
        /*0868*/ 	.word	0x00004f20
        /*086c*/ 	.word	0x000000ff
        /*0870*/ 	.word	0x00000000
        /*0874*/ 	.short	0x0101
        /*0876*/ 	.byte	0x08
	.zero		1


	//   ....[119]....
        /*0878*/ 	.word	0x00004f50
        /*087c*/ 	.word	0x000000ff
        /*0880*/ 	.word	0x00000148
        /*0884*/ 	.short	0x010a
        /*0886*/ 	.byte	0x07
	.zero		1


	//   ....[120]....
        /*0888*/ 	.word	0x00005160
        /*088c*/ 	.word	0x000000ff
        /*0890*/ 	.word	0x00000128
        /*0894*/ 	.short	0x010b
        /*0896*/ 	.byte	0x07
	.zero		1


	//   ....[121]....
        /*0898*/ 	.word	0x00005180
        /*089c*/ 	.word	0x000000ff
        /*08a0*/ 	.word	0x00000000
        /*08a4*/ 	.short	0x0101
        /*08a6*/ 	.byte	0x0d
	.zero		1


	//   ....[122]....
        /*08a8*/ 	.word	0x000051b0
        /*08ac*/ 	.word	0x000000ff
        /*08b0*/ 	.word	0x00000130
        /*08b4*/ 	.short	0x010a
        /*08b6*/ 	.byte	0x07
	.zero		1


	//   ....[123]....
        /*08b8*/ 	.word	0x000051d0
        /*08bc*/ 	.word	0x000000ff
        /*08c0*/ 	.word	0x00000138
        /*08c4*/ 	.short	0x010a
        /*08c6*/ 	.byte	0x07
	.zero		1


	//   ....[124]....
        /*08c8*/ 	.word	0x000051f0
        /*08cc*/ 	.word	0x000000ff
        /*08d0*/ 	.word	0x00000140
        /*08d4*/ 	.short	0x010a
        /*08d6*/ 	.byte	0x07
	.zero		1


	//   ....[125]....
        /*08d8*/ 	.word	0x00005230
        /*08dc*/ 	.word	0x00000000
        /*08e0*/ 	.word	0x00000148
        /*08e4*/ 	.short	0x010a
        /*08e6*/ 	.byte	0xff
	.zero		1


	//   ....[126]....
        /*08e8*/ 	.word	0x00005590
        /*08ec*/ 	.word	0x00000000
        /*08f0*/ 	.word	0x00000160
        /*08f4*/ 	.short	0x010a
        /*08f6*/ 	.byte	0xff
	.zero		1


	//   ....[127]....
        /*08f8*/ 	.word	0x000056a0
        /*08fc*/ 	.word	0x00000000
        /*0900*/ 	.word	0x00000000
        /*0904*/ 	.short	0x0101
        /*0906*/ 	.byte	0xff
	.zero		1


	//   ....[128]....
        /*0908*/ 	.word	0x00006100
        /*090c*/ 	.word	0x000000ff
        /*0910*/ 	.word	0x00000110
        /*0914*/ 	.short	0x010a
        /*0916*/ 	.byte	0x30
	.zero		1


	//   ....[129]....
        /*0918*/ 	.word	0x00006170
        /*091c*/ 	.word	0x0000004f
        /*0920*/ 	.word	0x00000180
        /*0924*/ 	.short	0x010a
        /*0926*/ 	.byte	0xff
	.zero		1


	//   ....[130]....
        /*0928*/ 	.word	0x00006220
        /*092c*/ 	.word	0x000000ff
        /*0930*/ 	.word	0x00000110
        /*0934*/ 	.short	0x010a
        /*0936*/ 	.byte	0x30
	.zero		1


	//   ....[131]....
        /*0938*/ 	.word	0x00006300
        /*093c*/ 	.word	0x0000004f
        /*0940*/ 	.word	0x00000180
        /*0944*/ 	.short	0x010a
        /*0946*/ 	.byte	0xff
	.zero		1


	//   ....[132]....
        /*0948*/ 	.word	0x00006a30
        /*094c*/ 	.word	0x00000000
        /*0950*/ 	.word	0x00000000
        /*0954*/ 	.short	0x0101
        /*0956*/ 	.byte	0xff
	.zero		1


	//   ....[133]....
        /*0958*/ 	.word	0x00006a40
        /*095c*/ 	.word	0x00000003
        /*0960*/ 	.word	0x00000110
        /*0964*/ 	.short	0x010a
        /*0966*/ 	.byte	0xff
	.zero		1


	//   ....[134]....
        /*0968*/ 	.word	0x00006b00
        /*096c*/ 	.word	0x00000003
        /*0970*/ 	.word	0x00000110
        /*0974*/ 	.short	0x010a
        /*0976*/ 	.byte	0xff
	.zero		1


	//   ....[135]....
        /*0978*/ 	.word	0x000072b0
        /*097c*/ 	.word	0x00000026
        /*0980*/ 	.word	0x00000000
        /*0984*/ 	.short	0x0101
        /*0986*/ 	.byte	0xff
	.zero		1


	//   ....[136]....
        /*0988*/ 	.word	0x000072d0
        /*098c*/ 	.word	0x00000053
        /*0990*/ 	.word	0x00000110
        /*0994*/ 	.short	0x010a
        /*0996*/ 	.byte	0xff
	.zero		1


	//   ....[137]....
        /*0998*/ 	.word	0x00007380
        /*099c*/ 	.word	0x00000053
        /*09a0*/ 	.word	0x00000110
        /*09a4*/ 	.short	0x010a
        /*09a6*/ 	.byte	0xff
	.zero		1


	//   ....[138]....
        /*09a8*/ 	.word	0x00007b30
        /*09ac*/ 	.word	0x00000026
        /*09b0*/ 	.word	0x00000000
        /*09b4*/ 	.short	0x0101
        /*09b6*/ 	.byte	0xff
	.zero		1


	//   ....[139]....
        /*09b8*/ 	.word	0x00007b50
        /*09bc*/ 	.word	0x00000058
        /*09c0*/ 	.word	0x00000110
        /*09c4*/ 	.short	0x010a
        /*09c6*/ 	.byte	0xff
	.zero		1


	//   ....[140]....
        /*09c8*/ 	.word	0x00007c00
        /*09cc*/ 	.word	0x00000058
        /*09d0*/ 	.word	0x00000110
        /*09d4*/ 	.short	0x010a
        /*09d6*/ 	.byte	0xff
	.zero		1


	//   ....[141]....
        /*09d8*/ 	.word	0x00007f30
        /*09dc*/ 	.word	0x000000ff
        /*09e0*/ 	.word	0x00000000
        /*09e4*/ 	.short	0x0101
        /*09e6*/ 	.byte	0x05
	.zero		1


	//   ....[142]....
        /*09e8*/ 	.word	0x00008410
        /*09ec*/ 	.word	0x00000002
        /*09f0*/ 	.word	0x00000000
        /*09f4*/ 	.short	0x0101
        /*09f6*/ 	.byte	0xff
	.zero		1


	//   ....[143]....
        /*09f8*/ 	.word	0x00008680
        /*09fc*/ 	.word	0x000000ff
        /*0a00*/ 	.word	0x00000000
        /*0a04*/ 	.short	0x0101
        /*0a06*/ 	.byte	0x04
	.zero		1


	//   ....[144]....
        /*0a08*/ 	.word	0x000086a0
        /*0a0c*/ 	.word	0x00000003
        /*0a10*/ 	.word	0x000001d0
        /*0a14*/ 	.short	0x010a
        /*0a16*/ 	.byte	0xff
	.zero		1


	//   ....[145]....
        /*0a18*/ 	.word	0x00008700
        /*0a1c*/ 	.word	0x00000002
        /*0a20*/ 	.word	0x00000088
        /*0a24*/ 	.short	0x010a
        /*0a26*/ 	.byte	0xff
	.zero		1


	//   ....[146]....
        /*0a28*/ 	.word	0x00008760
        /*0a2c*/ 	.word	0x00000002
        /*0a30*/ 	.word	0x00000088
        /*0a34*/ 	.short	0x010a
        /*0a36*/ 	.byte	0xff
	.zero		1


	//   ....[147]....
        /*0a38*/ 	.word	0x000087b0
        /*0a3c*/ 	.word	0x00000002
        /*0a40*/ 	.word	0x00000160
        /*0a44*/ 	.short	0x010a
        /*0a46*/ 	.byte	0xff
	.zero		1


	//   ....[148]....
        /*0a48*/ 	.word	0x00008810
        /*0a4c*/ 	.word	0x00000000
        /*0a50*/ 	.word	0x00000000
        /*0a54*/ 	.short	0x010a
        /*0a56*/ 	.byte	0xff
	.zero		1


	//   ....[149]....
        /*0a58*/ 	.word	0x00008870
        /*0a5c*/ 	.word	0x00000000
        /*0a60*/ 	.word	0x00000000
        /*0a64*/ 	.short	0x010a
        /*0a66*/ 	.byte	0xff
	.zero		1


	//   ....[150]....
        /*0a68*/ 	.word	0x000088d0
        /*0a6c*/ 	.word	0x00000000
        /*0a70*/ 	.word	0x00000000
        /*0a74*/ 	.short	0x010a
        /*0a76*/ 	.byte	0xff
	.zero		1


	//   ....[151]....
        /*0a78*/ 	.word	0x00008930
        /*0a7c*/ 	.word	0x00000000
        /*0a80*/ 	.word	0x00000000
        /*0a84*/ 	.short	0x010a
        /*0a86*/ 	.byte	0xff
	.zero		1


	//   ....[152]....
        /*0a88*/ 	.word	0x00008990
        /*0a8c*/ 	.word	0x00000000
        /*0a90*/ 	.word	0x00000000
        /*0a94*/ 	.short	0x010a
        /*0a96*/ 	.byte	0xff
	.zero		1


	//   ....[153]....
        /*0a98*/ 	.word	0x000089f0
        /*0a9c*/ 	.word	0x00000000
        /*0aa0*/ 	.word	0x00000000
        /*0aa4*/ 	.short	0x010a
        /*0aa6*/ 	.byte	0xff
	.zero		1


	//   ....[154]....
        /*0aa8*/ 	.word	0x00008a50
        /*0aac*/ 	.word	0x00000000
        /*0ab0*/ 	.word	0x00000000
        /*0ab4*/ 	.short	0x010a
        /*0ab6*/ 	.byte	0xff
	.zero		1


	//   ....[155]....
        /*0ab8*/ 	.word	0x00008ab0
        /*0abc*/ 	.word	0x00000000
        /*0ac0*/ 	.word	0x00000000
        /*0ac4*/ 	.short	0x010a
        /*0ac6*/ 	.byte	0xff
	.zero		1


	//   ....[156]....
        /*0ac8*/ 	.word	0x00008b10
        /*0acc*/ 	.word	0x00000000
        /*0ad0*/ 	.word	0x00000000
        /*0ad4*/ 	.short	0x010a
        /*0ad6*/ 	.byte	0xff
	.zero		1


	//   ....[157]....
        /*0ad8*/ 	.word	0x00008b70
        /*0adc*/ 	.word	0x00000000
        /*0ae0*/ 	.word	0x00000000
        /*0ae4*/ 	.short	0x010a
        /*0ae6*/ 	.byte	0xff
	.zero		1


	//   ....[158]....
        /*0ae8*/ 	.word	0x00008bd0
        /*0aec*/ 	.word	0x00000000
        /*0af0*/ 	.word	0x00000000
        /*0af4*/ 	.short	0x010a
        /*0af6*/ 	.byte	0xff
	.zero		1


	//   ....[159]....
        /*0af8*/ 	.word	0x00008c30
        /*0afc*/ 	.word	0x00000000
        /*0b00*/ 	.word	0x00000000
        /*0b04*/ 	.short	0x010a
        /*0b06*/ 	.byte	0xff
	.zero		1


	//   ....[160]....
        /*0b08*/ 	.word	0x00008c90
        /*0b0c*/ 	.word	0x00000000
        /*0b10*/ 	.word	0x00000000
        /*0b14*/ 	.short	0x010a
        /*0b16*/ 	.byte	0xff
	.zero		1


	//   ....[161]....
        /*0b18*/ 	.word	0x00008cf0
        /*0b1c*/ 	.word	0x00000000
        /*0b20*/ 	.word	0x00000000
        /*0b24*/ 	.short	0x010a
        /*0b26*/ 	.byte	0xff
	.zero		1


	//   ....[162]....
        /*0b28*/ 	.word	0x00008d50
        /*0b2c*/ 	.word	0x00000000
        /*0b30*/ 	.word	0x00000000
        /*0b34*/ 	.short	0x010a
        /*0b36*/ 	.byte	0xff
	.zero		1


	//   ....[163]....
        /*0b38*/ 	.word	0x00008db0
        /*0b3c*/ 	.word	0x00000000
        /*0b40*/ 	.word	0x00000000
        /*0b44*/ 	.short	0x010a
        /*0b46*/ 	.byte	0xff
	.zero		1


	//   ....[164]....
        /*0b48*/ 	.word	0x00008e00
        /*0b4c*/ 	.word	0x00000000
        /*0b50*/ 	.word	0x000001c0
        /*0b54*/ 	.short	0x010a
        /*0b56*/ 	.byte	0xff
	.zero		1


	//   ....[165]....
        /*0b58*/ 	.word	0x00008e60
        /*0b5c*/ 	.word	0x00000000
        /*0b60*/ 	.word	0x00000170
        /*0b64*/ 	.short	0x010a
        /*0b66*/ 	.byte	0xff
	.zero		1


	//   ....[166]....
        /*0b68*/ 	.word	0x00008eb0
        /*0b6c*/ 	.word	0x00000000
        /*0b70*/ 	.word	0x00000160
        /*0b74*/ 	.short	0x010a
        /*0b76*/ 	.byte	0xff
	.zero		1


	//   ....[167]....
        /*0b78*/ 	.word	0x00008f10
        /*0b7c*/ 	.word	0x00000000
        /*0b80*/ 	.word	0x00000170
        /*0b84*/ 	.short	0x010a
        /*0b86*/ 	.byte	0xff
	.zero		1


	//   ....[168]....
        /*0b88*/ 	.word	0x00008f60
        /*0b8c*/ 	.word	0x00000000
        /*0b90*/ 	.word	0x00000160
        /*0b94*/ 	.short	0x010a
        /*0b96*/ 	.byte	0xff
	.zero		1


	//   ....[169]....
        /*0b98*/ 	.word	0x00008fc0
        /*0b9c*/ 	.word	0x00000003
        /*0ba0*/ 	.word	0x000001a0
        /*0ba4*/ 	.short	0x010a
        /*0ba6*/ 	.byte	0xff
	.zero		1


	//   ....[170]....
        /*0ba8*/ 	.word	0x00009020
        /*0bac*/ 	.word	0x00000000
        /*0bb0*/ 	.word	0x00000000
        /*0bb4*/ 	.short	0x010a
        /*0bb6*/ 	.byte	0xff
	.zero		1


	//   ....[171]....
        /*0bb8*/ 	.word	0x00009080
        /*0bbc*/ 	.word	0x00000000
        /*0bc0*/ 	.word	0x00000000
        /*0bc4*/ 	.short	0x010a
        /*0bc6*/ 	.byte	0xff
	.zero		1


	//   ....[172]....
        /*0bc8*/ 	.word	0x000090e0
        /*0bcc*/ 	.word	0x00000000
        /*0bd0*/ 	.word	0x00000000
        /*0bd4*/ 	.short	0x010a
        /*0bd6*/ 	.byte	0xff
	.zero		1


	//   ....[173]....
        /*0bd8*/ 	.word	0x00009140
        /*0bdc*/ 	.word	0x00000000
        /*0be0*/ 	.word	0x00000000
        /*0be4*/ 	.short	0x010a
        /*0be6*/ 	.byte	0xff
	.zero		1


	//   ....[174]....
        /*0be8*/ 	.word	0x000091a0
        /*0bec*/ 	.word	0x00000000
        /*0bf0*/ 	.word	0x00000000
        /*0bf4*/ 	.short	0x010a
        /*0bf6*/ 	.byte	0xff
	.zero		1


	//   ....[175]....
        /*0bf8*/ 	.word	0x000091f0
        /*0bfc*/ 	.word	0x00000000
        /*0c00*/ 	.word	0x00000160
        /*0c04*/ 	.short	0x010a
        /*0c06*/ 	.byte	0xff
	.zero		1


	//   ....[176]....
        /*0c08*/ 	.word	0x00009250
        /*0c0c*/ 	.word	0x00000000
        /*0c10*/ 	.word	0x00000158
        /*0c14*/ 	.short	0x010a
        /*0c16*/ 	.byte	0xff
	.zero		1


	//   ....[177]....
        /*0c18*/ 	.word	0x000092b0
        /*0c1c*/ 	.word	0x00000003
        /*0c20*/ 	.word	0x00000130
        /*0c24*/ 	.short	0x010a
        /*0c26*/ 	.byte	0xff
	.zero		1


	//   ....[178]....
        /*0c28*/ 	.word	0x00009310
        /*0c2c*/ 	.word	0x00000003
        /*0c30*/ 	.word	0x00000138
        /*0c34*/ 	.short	0x010a
        /*0c36*/ 	.byte	0xff
	.zero		1


	//   ....[179]....
        /*0c38*/ 	.word	0x00009370
        /*0c3c*/ 	.word	0x00000003
        /*0c40*/ 	.word	0x00000140
        /*0c44*/ 	.short	0x010a
        /*0c46*/ 	.byte	0xff
	.zero		1


	//   ....[180]....
        /*0c48*/ 	.word	0x000093d0
        /*0c4c*/ 	.word	0x00000003
        /*0c50*/ 	.word	0x00000148
        /*0c54*/ 	.short	0x010a
        /*0c56*/ 	.byte	0xff
	.zero		1


	//   ....[181]....
        /*0c58*/ 	.word	0x00009430
        /*0c5c*/ 	.word	0x00000000
        /*0c60*/ 	.word	0x00000130
        /*0c64*/ 	.short	0x010a
        /*0c66*/ 	.byte	0xff
	.zero		1


	//   ....[182]....
        /*0c68*/ 	.word	0x00009490
        /*0c6c*/ 	.word	0x00000000
        /*0c70*/ 	.word	0x00000138
        /*0c74*/ 	.short	0x010a
        /*0c76*/ 	.byte	0xff
	.zero		1


	//   ....[183]....
        /*0c78*/ 	.word	0x000094f0
        /*0c7c*/ 	.word	0x00000000
        /*0c80*/ 	.word	0x00000140
        /*0c84*/ 	.short	0x010a
        /*0c86*/ 	.byte	0xff
	.zero		1


	//   ....[184]....
        /*0c88*/ 	.word	0x00009540
        /*0c8c*/ 	.word	0x00000000
        /*0c90*/ 	.word	0x00000160
        /*0c94*/ 	.short	0x010a
        /*0c96*/ 	.byte	0xff
	.zero		1


	//   ....[185]....
        /*0c98*/ 	.word	0x000095a0
        /*0c9c*/ 	.word	0x00000002
        /*0ca0*/ 	.word	0x00000110
        /*0ca4*/ 	.short	0x010a
        /*0ca6*/ 	.byte	0xff
	.zero		1


	//   ....[186]....
        /*0ca8*/ 	.word	0x000095f0
        /*0cac*/ 	.word	0x0000004f
        /*0cb0*/ 	.word	0x00000180
        /*0cb4*/ 	.short	0x010a
        /*0cb6*/ 	.byte	0xff
	.zero		1


	//   ....[187]....
        /*0cb8*/ 	.word	0x00009640
        /*0cbc*/ 	.word	0x00000003
        /*0cc0*/ 	.word	0x00000110
        /*0cc4*/ 	.short	0x010a
        /*0cc6*/ 	.byte	0xff
	.zero		1


	//   ....[188]....
        /*0cc8*/ 	.word	0x00009690
        /*0ccc*/ 	.word	0x00000053
        /*0cd0*/ 	.word	0x00000110
        /*0cd4*/ 	.short	0x010a
        /*0cd6*/ 	.byte	0xff
	.zero		1


	//   ....[189]....
        /*0cd8*/ 	.word	0x000096e0
        /*0cdc*/ 	.word	0x00000058
        /*0ce0*/ 	.word	0x00000110
        /*0ce4*/ 	.short	0x010a
        /*0ce6*/ 	.byte	0xff
	.zero		1


	//----- nvinfo : EIATTR_NUM_MBARRIERS
	.align		4
.L_47:
        /*0ce8*/ 	.byte	0x03, 0x38
        /*0cea*/ 	.short	0x003c


	//----- nvinfo : EIATTR_EXIT_INSTR_OFFSETS
	.align		4
        /*0cec*/ 	.byte	0x04, 0x1c
        /*0cee*/ 	.short	(.L_49 - .L_48)


	//   ....[0]....
.L_48:
        /*0cf0*/ 	.word	0x00002e30


	//   ....[1]....
        /*0cf4*/ 	.word	0x00003320


	//   ....[2]....
        /*0cf8*/ 	.word	0x00003380


	//   ....[3]....
        /*0cfc*/ 	.word	0x00004200


	//   ....[4]....
        /*0d00*/ 	.word	0x00005260


	//   ....[5]....
        /*0d04*/ 	.word	0x000052a0


	//   ....[6]....
        /*0d08*/ 	.word	0x00008570


	//   ....[7]....
        /*0d0c*/ 	.word	0x000085f0


	//   ....[8]....
        /*0d10*/ 	.word	0x00008620


	//   ....[9]....
        /*0d14*/ 	.word	0x00008690


	//----- nvinfo : EIATTR_MAX_THREADS
	.align		4
.L_49:
        /*0d18*/ 	.byte	0x04, 0x05
        /*0d1a*/ 	.short	(.L_51 - .L_50)
.L_50:
        /*0d1c*/ 	.word	0x00000100
        /*0d20*/ 	.word	0x00000001
        /*0d24*/ 	.word	0x00000001


	//----- nvinfo : EIATTR_CRS_STACK_SIZE
	.align		4
.L_51:
        /*0d28*/ 	.byte	0x04, 0x1e
        /*0d2a*/ 	.short	(.L_53 - .L_52)
.L_52:
        /*0d2c*/ 	.word	0x00000000


	//----- nvinfo : EIATTR_CBANK_PARAM_SIZE
	.align		4
.L_53:
        /*0d30*/ 	.byte	0x03, 0x19
        /*0d32*/ 	.short	0x0800


	//----- nvinfo : EIATTR_PARAM_CBANK
	.align		4
        /*0d34*/ 	.byte	0x04, 0x0a
        /*0d36*/ 	.short	(.L_55 - .L_54)
	.align		4
.L_54:
        /*0d38*/ 	.word	index@(.nv.constant0._ZN7cutlass13device_kernelINS_4gemm6kernel13GemmUniversalIN4cute5tupleIJiiiiEEENS1_10collective13CollectiveMmaINS1_35MainloopSm100TmaUmmaWarpSpecializedILi17ELi2ELi4ENS5_IJNS4_1CILi1EEESB_SB_EEEEENS5_IJNSA_ILi64EEENSA_ILi128EEENSA_ILi32EEEEEENS_6half_tENS5_IJlSB_lEEESI_SJ_NS4_8TiledMMAINS4_8MMA_AtomIJNS4_20SM100_MMA_F16BF16_SSISI_SI_fLi64ELi128ELNS4_4UMMA5MajorE0ELSO_0ELNSN_7ScaleInE0ELSP_0EEEEEENS4_6LayoutISC_NS5_IJNSA_ILi0EEEST_ST_EEEEENS5_IJNS4_10UnderscoreESW_SW_EEEEENS4_13SM90_TMA_LOADENS4_14ComposedLayoutINS4_7SwizzleILi2ELi4ELi3EEENS4_18smem_ptr_flag_bitsILi16EEENSS_INS5_IJNSA_ILi8EEESG_EEENS5_IJSG_SB_EEEEEEEvNS4_8identityESZ_S19_vS1A_EENS_8epilogue10collective18CollectiveEpilogueINS1C_23Sm100TmaWarpSpecializedILi4ELi2ELi16ELb1ELb0EEEJSH_NS5_IJNSS_ISE_SB_EENSS_ISG_SB_EEEEESI_SJ_SI_SJ_NS1C_6fusion15FusionCallbacksIS1G_NS1K_17LinearCombinationISI_fSI_fLNS_15FloatRoundStyleE2EEESH_S1J_JEEENS4_5SM1004TMEM4LOAD26SM100_TMEM_LOAD_16dp256b4xESZ_S19_NS4_17SM75_U32x4_LDSM_NENS4_14SM90_TMA_STOREES19_NS4_17SM90_U32x4_STSM_NENS4_39AutoVectorizingCopyWithAssumedAlignmentILi128EEEEEEvvEEEEvNT_6ParamsE)
        /*0d3c*/ 	.short	0x0380
        /*0d3e*/ 	.short	0x0800


	//----- nvinfo : EIATTR_SW_WAR
	.align		4
.L_55:
        /*0d40*/ 	.byte	0x04, 0x36
        /*0d42*/ 	.short	(.L_57 - .L_56)
.L_56:
        /*0d44*/ 	.word	0x00000008
.L_57:


//--------------------- .nv.callgraph             --------------------------
	.section	.nv.callgraph,"",@"SHT_CUDA_CALLGRAPH"
	.align	4
	.sectionentsize	8
	.align		4
        /*0000*/ 	.word	0x00000000
	.align		4
        /*0004*/ 	.word	0xffffffff
	.align		4
        /*0008*/ 	.word	index@(_ZN7cutlass13device_kernelINS_4gemm6kernel13GemmUniversalIN4cute5tupleIJiiiiEEENS1_10collective13CollectiveMmaINS1_35MainloopSm100TmaUmmaWarpSpecializedILi17ELi2ELi4ENS5_IJNS4_1CILi1EEESB_SB_EEEEENS5_IJNSA_ILi64EEENSA_ILi128EEENSA_ILi32EEEEEENS_6half_tENS5_IJlSB_lEEESI_SJ_NS4_8TiledMMAINS4_8MMA_AtomIJNS4_20SM100_MMA_F16BF16_SSISI_SI_fLi64ELi128ELNS4_4UMMA5MajorE0ELSO_0ELNSN_7ScaleInE0ELSP_0EEEEEENS4_6LayoutISC_NS5_IJNSA_ILi0EEEST_ST_EEEEENS5_IJNS4_10UnderscoreESW_SW_EEEEENS4_13SM90_TMA_LOADENS4_14ComposedLayoutINS4_7SwizzleILi2ELi4ELi3EEENS4_18smem_ptr_flag_bitsILi16EEENSS_INS5_IJNSA_ILi8EEESG_EEENS5_IJSG_SB_EEEEEEEvNS4_8identityESZ_S19_vS1A_EENS_8epilogue10collective18CollectiveEpilogueINS1C_23Sm100TmaWarpSpecializedILi4ELi2ELi16ELb1ELb0EEEJSH_NS5_IJNSS_ISE_SB_EENSS_ISG_SB_EEEEESI_SJ_SI_SJ_NS1C_6fusion15FusionCallbacksIS1G_NS1K_17LinearCombinationISI_fSI_fLNS_15FloatRoundStyleE2EEESH_S1J_JEEENS4_5SM1004TMEM4LOAD26SM100_TMEM_LOAD_16dp256b4xESZ_S19_NS4_17SM75_U32x4_LDSM_NENS4_14SM90_TMA_STOREES19_NS4_17SM90_U32x4_STSM_NENS4_39AutoVectorizingCopyWithAssumedAlignmentILi128EEEEEEvvEEEEvNT_6ParamsE)
	.align		4
        /*000c*/ 	.word	index@(__assertfail)
	.align		4
        /*0010*/ 	.word	0x00000000
	.align		4
        /*0014*/ 	.word	0xfffffffe
	.align		4
        /*0018*/ 	.word	0x00000000
	.align		4
        /*001c*/ 	.word	0xfffffffd
	.align		4
        /*0020*/ 	.word	0x00000000
	.align		4
        /*0024*/ 	.word	0xfffffffc


//--------------------- .nv.constant4             --------------------------
	.section	.nv.constant4,"a",@progbits
	.align	8
	.align		8
.nv.constant4:
        /*0000*/ 	.dword	__assertfail
	.align		8
        /*0008*/ 	.dword	__unnamed_1
	.align		8
        /*0010*/ 	.dword	__unnamed_2
	.align		8
        /*0018*/ 	.dword	_ZN39_INTERNAL_214b6131_4_k_cu_0049aae6_58884cuda3std3__45__cpo5beginE
	.align		8
        /*0020*/ 	.dword	_ZN39_INTERNAL_214b6131_4_k_cu_0049aae6_58884cuda3std3__45__cpo3endE
	.align		8
        /*0028*/ 	.dword	_ZN39_INTERNAL_214b6131_4_k_cu_0049aae6_58884cuda3std3__45__cpo6cbeginE
	.align		8
        /*0030*/ 	.dword	_ZN39_INTERNAL_214b6131_4_k_cu_0049aae6_58884cuda3std3__45__cpo4cendE
	.align		8
        /*0038*/ 	.dword	_ZN39_INTERNAL_214b6131_4_k_cu_0049aae6_58884cuda3std3__441_GLOBAL__N__214b6131_4_k_cu_0049aae6_58886ignoreE
	.align		8
        /*0040*/ 	.dword	_ZN39_INTERNAL_214b6131_4_k_cu_0049aae6_58884cuda3std3__419piecewise_constructE
	.align		8
        /*0048*/ 	.dword	_ZN39_INTERNAL_214b6131_4_k_cu_0049aae6_58884cuda3std3__48in_placeE
	.align		8
        /*0050*/ 	.dword	_ZN39_INTERNAL_214b6131_4_k_cu_0049aae6_58884cuda3std6ranges3__45__cpo4swapE
	.align		8
        /*0058*/ 	.dword	_ZN39_INTERNAL_214b6131_4_k_cu_0049aae6_58884cuda3std6ranges3__45__cpo9iter_moveE
	.align		8
        /*0060*/ 	.dword	_ZN39_INTERNAL_214b6131_4_k_cu_0049aae6_58884cute7productE
	.align		8
        /*0068*/ 	.dword	_ZN39_INTERNAL_214b6131_4_k_cu_0049aae6_58884cute1_E
	.align		8
        /*0070*/ 	.dword	$str$25
	.align		8
        /*0078*/ 	.dword	$str$26
	.align		8
        /*0080*/ 	.dword	$str$27
	.align		8
        /*0088*/ 	.dword	$str$28


//--------------------- .text._ZN7cutlass13device_kernelINS_4gemm6kernel13GemmUniversalIN4cute5tupleIJiiiiEEENS1_10collective13CollectiveMmaINS1_35MainloopSm100TmaUmmaWarpSpecializedILi17ELi2ELi4ENS5_IJNS4_1CILi1EEESB_SB_EEEEENS5_IJNSA_ILi64EEENSA_ILi128EEENSA_ILi32EEEEEENS_6half_tENS5_IJlSB_lEEESI_SJ_NS4_8TiledMMAINS4_8MMA_AtomIJNS4_20SM100_MMA_F16BF16_SSISI_SI_fLi64ELi128ELNS4_4UMMA5MajorE0ELSO_0ELNSN_7ScaleInE0ELSP_0EEEEEENS4_6LayoutISC_NS5_IJNSA_ILi0EEEST_ST_EEEEENS5_IJNS4_10UnderscoreESW_SW_EEEEENS4_13SM90_TMA_LOADENS4_14ComposedLayoutINS4_7SwizzleILi2ELi4ELi3EEENS4_18smem_ptr_flag_bitsILi16EEENSS_INS5_IJNSA_ILi8EEESG_EEENS5_IJSG_SB_EEEEEEEvNS4_8identityESZ_S19_vS1A_EENS_8epilogue10collective18CollectiveEpilogueINS1C_23Sm100TmaWarpSpecializedILi4ELi2ELi16ELb1ELb0EEEJSH_NS5_IJNSS_ISE_SB_EENSS_ISG_SB_EEEEESI_SJ_SI_SJ_NS1C_6fusion15FusionCallbacksIS1G_NS1K_17LinearCombinationISI_fSI_fLNS_15FloatRoundStyleE2EEESH_S1J_JEEENS4_5SM1004TMEM4LOAD26SM100_TMEM_LOAD_16dp256b4xESZ_S19_NS4_17SM75_U32x4_LDSM_NENS4_14SM90_TMA_STOREES19_NS4_17SM90_U32x4_STSM_NENS4_39AutoVectorizingCopyWithAssumedAlignmentILi128EEEEEEvvEEEEvNT_6ParamsE --------------------------
	.section	.text._ZN7cutlass13device_kernelINS_4gemm6kernel13GemmUniversalIN4cute5tupleIJiiiiEEENS1_10collective13CollectiveMmaINS1_35MainloopSm100TmaUmmaWarpSpecializedILi17ELi2ELi4ENS5_IJNS4_1CILi1EEESB_SB_EEEEENS5_IJNSA_ILi64EEENSA_ILi128EEENSA_ILi32EEEEEENS_6half_tENS5_IJlSB_lEEESI_SJ_NS4_8TiledMMAINS4_8MMA_AtomIJNS4_20SM100_MMA_F16BF16_SSISI_SI_fLi64ELi128ELNS4_4UMMA5MajorE0ELSO_0ELNSN_7ScaleInE0ELSP_0EEEEEENS4_6LayoutISC_NS5_IJNSA_ILi0EEEST_ST_EEEEENS5_IJNS4_10UnderscoreESW_SW_EEEEENS4_13SM90_TMA_LOADENS4_14ComposedLayoutINS4_7SwizzleILi2ELi4ELi3EEENS4_18smem_ptr_flag_bitsILi16EEENSS_INS5_IJNSA_ILi8EEESG_EEENS5_IJSG_SB_EEEEEEEvNS4_8identityESZ_S19_vS1A_EENS_8epilogue10collective18CollectiveEpilogueINS1C_23Sm100TmaWarpSpecializedILi4ELi2ELi16ELb1ELb0EEEJSH_NS5_IJNSS_ISE_SB_EENSS_ISG_SB_EEEEESI_SJ_SI_SJ_NS1C_6fusion15FusionCallbacksIS1G_NS1K_17LinearCombinationISI_fSI_fLNS_15FloatRoundStyleE2EEESH_S1J_JEEENS4_5SM1004TMEM4LOAD26SM100_TMEM_LOAD_16dp256b4xESZ_S19_NS4_17SM75_U32x4_LDSM_NENS4_14SM90_TMA_STOREES19_NS4_17SM90_U32x4_STSM_NENS4_39AutoVectorizingCopyWithAssumedAlignmentILi128EEEEEEvvEEEEvNT_6ParamsE,"ax",@progbits
	.align	128
.text._ZN7cutlass13device_kernelINS_4gemm6kernel13GemmUniversalIN4cute5tupleIJiiiiEEENS1_10collective13CollectiveMmaINS1_35MainloopSm100TmaUmmaWarpSpecializedILi17ELi2ELi4ENS5_IJNS4_1CILi1EEESB_SB_EEEEENS5_IJNSA_ILi64EEENSA_ILi128EEENSA_ILi32EEEEEENS_6half_tENS5_IJlSB_lEEESI_SJ_NS4_8TiledMMAINS4_8MMA_AtomIJNS4_20SM100_MMA_F16BF16_SSISI_SI_fLi64ELi128ELNS4_4UMMA5MajorE0ELSO_0ELNSN_7ScaleInE0ELSP_0EEEEEENS4_6LayoutISC_NS5_IJNSA_ILi0EEEST_ST_EEEEENS5_IJNS4_10UnderscoreESW_SW_EEEEENS4_13SM90_TMA_LOADENS4_14ComposedLayoutINS4_7SwizzleILi2ELi4ELi3EEENS4_18smem_ptr_flag_bitsILi16EEENSS_INS5_IJNSA_ILi8EEESG_EEENS5_IJSG_SB_EEEEEEEvNS4_8identityESZ_S19_vS1A_EENS_8epilogue10collective18CollectiveEpilogueINS1C_23Sm100TmaWarpSpecializedILi4ELi2ELi16ELb1ELb0EEEJSH_NS5_IJNSS_ISE_SB_EENSS_ISG_SB_EEEEESI_SJ_SI_SJ_NS1C_6fusion15FusionCallbacksIS1G_NS1K_17LinearCombinationISI_fSI_fLNS_15FloatRoundStyleE2EEESH_S1J_JEEENS4_5SM1004TMEM4LOAD26SM100_TMEM_LOAD_16dp256b4xESZ_S19_NS4_17SM75_U32x4_LDSM_NENS4_14SM90_TMA_STOREES19_NS4_17SM90_U32x4_STSM_NENS4_39AutoVectorizingCopyWithAssumedAlignmentILi128EEEEEEvvEEEEvNT_6ParamsE:
        .type           _ZN7cutlass13device_kernelINS_4gemm6kernel13GemmUniversalIN4cute5tupleIJiiiiEEENS1_10collective13CollectiveMmaINS1_35MainloopSm100TmaUmmaWarpSpecializedILi17ELi2ELi4ENS5_IJNS4_1CILi1EEESB_SB_EEEEENS5_IJNSA_ILi64EEENSA_ILi128EEENSA_ILi32EEEEEENS_6half_tENS5_IJlSB_lEEESI_SJ_NS4_8TiledMMAINS4_8MMA_AtomIJNS4_20SM100_MMA_F16BF16_SSISI_SI_fLi64ELi128ELNS4_4UMMA5MajorE0ELSO_0ELNSN_7ScaleInE0ELSP_0EEEEEENS4_6LayoutISC_NS5_IJNSA_ILi0EEEST_ST_EEEEENS5_IJNS4_10UnderscoreESW_SW_EEEEENS4_13SM90_TMA_LOADENS4_14ComposedLayoutINS4_7SwizzleILi2ELi4ELi3EEENS4_18smem_ptr_flag_bitsILi16EEENSS_INS5_IJNSA_ILi8EEESG_EEENS5_IJSG_SB_EEEEEEEvNS4_8identityESZ_S19_vS1A_EENS_8epilogue10collective18CollectiveEpilogueINS1C_23Sm100TmaWarpSpecializedILi4ELi2ELi16ELb1ELb0EEEJSH_NS5_IJNSS_ISE_SB_EENSS_ISG_SB_EEEEESI_SJ_SI_SJ_NS1C_6fusion15FusionCallbacksIS1G_NS1K_17LinearCombinationISI_fSI_fLNS_15FloatRoundStyleE2EEESH_S1J_JEEENS4_5SM1004TMEM4LOAD26SM100_TMEM_LOAD_16dp256b4xESZ_S19_NS4_17SM75_U32x4_LDSM_NENS4_14SM90_TMA_STOREES19_NS4_17SM90_U32x4_STSM_NENS4_39AutoVectorizingCopyWithAssumedAlignmentILi128EEEEEEvvEEEEvNT_6ParamsE,@function
        .size           _ZN7cutlass13device_kernelINS_4gemm6kernel13GemmUniversalIN4cute5tupleIJiiiiEEENS1_10collective13CollectiveMmaINS1_35MainloopSm100TmaUmmaWarpSpecializedILi17ELi2ELi4ENS5_IJNS4_1CILi1EEESB_SB_EEEEENS5_IJNSA_ILi64EEENSA_ILi128EEENSA_ILi32EEEEEENS_6half_tENS5_IJlSB_lEEESI_SJ_NS4_8TiledMMAINS4_8MMA_AtomIJNS4_20SM100_MMA_F16BF16_SSISI_SI_fLi64ELi128ELNS4_4UMMA5MajorE0ELSO_0ELNSN_7ScaleInE0ELSP_0EEEEEENS4_6LayoutISC_NS5_IJNSA_ILi0EEEST_ST_EEEEENS5_IJNS4_10UnderscoreESW_SW_EEEEENS4_13SM90_TMA_LOADENS4_14ComposedLayoutINS4_7SwizzleILi2ELi4ELi3EEENS4_18smem_ptr_flag_bitsILi16EEENSS_INS5_IJNSA_ILi8EEESG_EEENS5_IJSG_SB_EEEEEEEvNS4_8identityESZ_S19_vS1A_EENS_8epilogue10collective18CollectiveEpilogueINS1C_23Sm100TmaWarpSpecializedILi4ELi2ELi16ELb1ELb0EEEJSH_NS5_IJNSS_ISE_SB_EENSS_ISG_SB_EEEEESI_SJ_SI_SJ_NS1C_6fusion15FusionCallbacksIS1G_NS1K_17LinearCombinationISI_fSI_fLNS_15FloatRoundStyleE2EEESH_S1J_JEEENS4_5SM1004TMEM4LOAD26SM100_TMEM_LOAD_16dp256b4xESZ_S19_NS4_17SM75_U32x4_LDSM_NENS4_14SM90_TMA_STOREES19_NS4_17SM90_U32x4_STSM_NENS4_39AutoVectorizingCopyWithAssumedAlignmentILi128EEEEEEvvEEEEvNT_6ParamsE,(.L_x_216 - _ZN7cutlass13device_kernelINS_4gemm6kernel13GemmUniversalIN4cute5tupleIJiiiiEEENS1_10collective13CollectiveMmaINS1_35MainloopSm100TmaUmmaWarpSpecializedILi17ELi2ELi4ENS5_IJNS4_1CILi1EEESB_SB_EEEEENS5_IJNSA_ILi64EEENSA_ILi128EEENSA_ILi32EEEEEENS_6half_tENS5_IJlSB_lEEESI_SJ_NS4_8TiledMMAINS4_8MMA_AtomIJNS4_20SM100_MMA_F16BF16_SSISI_SI_fLi64ELi128ELNS4_4UMMA5MajorE0ELSO_0ELNSN_7ScaleInE0ELSP_0EEEEEENS4_6LayoutISC_NS5_IJNSA_ILi0EEEST_ST_EEEEENS5_IJNS4_10UnderscoreESW_SW_EEEEENS4_13SM90_TMA_LOADENS4_14ComposedLayoutINS4_7SwizzleILi2ELi4ELi3EEENS4_18smem_ptr_flag_bitsILi16EEENSS_INS5_IJNSA_ILi8EEESG_EEENS5_IJSG_SB_EEEEEEEvNS4_8identityESZ_S19_vS1A_EENS_8epilogue10collective18CollectiveEpilogueINS1C_23Sm100TmaWarpSpecializedILi4ELi2ELi16ELb1ELb0EEEJSH_NS5_IJNSS_ISE_SB_EENSS_ISG_SB_EEEEESI_SJ_SI_SJ_NS1C_6fusion15FusionCallbacksIS1G_NS1K_17LinearCombinationISI_fSI_fLNS_15FloatRoundStyleE2EEESH_S1J_JEEENS4_5SM1004TMEM4LOAD26SM100_TMEM_LOAD_16dp256b4xESZ_S19_NS4_17SM75_U32x4_LDSM_NENS4_14SM90_TMA_STOREES19_NS4_17SM90_U32x4_STSM_NENS4_39AutoVectorizingCopyWithAssumedAlignmentILi128EEEEEEvvEEEEvNT_6ParamsE)
        .other          _ZN7cutlass13device_kernelINS_4gemm6kernel13GemmUniversalIN4cute5tupleIJiiiiEEENS1_10collective13CollectiveMmaINS1_35MainloopSm100TmaUmmaWarpSpecializedILi17ELi2ELi4ENS5_IJNS4_1CILi1EEESB_SB_EEEEENS5_IJNSA_ILi64EEENSA_ILi128EEENSA_ILi32EEEEEENS_6half_tENS5_IJlSB_lEEESI_SJ_NS4_8TiledMMAINS4_8MMA_AtomIJNS4_20SM100_MMA_F16BF16_SSISI_SI_fLi64ELi128ELNS4_4UMMA5MajorE0ELSO_0ELNSN_7ScaleInE0ELSP_0EEEEEENS4_6LayoutISC_NS5_IJNSA_ILi0EEEST_ST_EEEEENS5_IJNS4_10UnderscoreESW_SW_EEEEENS4_13SM90_TMA_LOADENS4_14ComposedLayoutINS4_7SwizzleILi2ELi4ELi3EEENS4_18smem_ptr_flag_bitsILi16EEENSS_INS5_IJNSA_ILi8EEESG_EEENS5_IJSG_SB_EEEEEEEvNS4_8identityESZ_S19_vS1A_EENS_8epilogue10collective18CollectiveEpilogueINS1C_23Sm100TmaWarpSpecializedILi4ELi2ELi16ELb1ELb0EEEJSH_NS5_IJNSS_ISE_SB_EENSS_ISG_SB_EEEEESI_SJ_SI_SJ_NS1C_6fusion15FusionCallbacksIS1G_NS1K_17LinearCombinationISI_fSI_fLNS_15FloatRoundStyleE2EEESH_S1J_JEEENS4_5SM1004TMEM4LOAD26SM100_TMEM_LOAD_16dp256b4xESZ_S19_NS4_17SM75_U32x4_LDSM_NENS4_14SM90_TMA_STOREES19_NS4_17SM90_U32x4_STSM_NENS4_39AutoVectorizingCopyWithAssumedAlignmentILi128EEEEEEvvEEEEvNT_6ParamsE,@"STO_CUDA_ENTRY STV_DEFAULT"
_ZN7cutlass13device_kernelINS_4gemm6kernel13GemmUniversalIN4cute5tupleIJiiiiEEENS1_10collective13CollectiveMmaINS1_35MainloopSm100TmaUmmaWarpSpecializedILi17ELi2ELi4ENS5_IJNS4_1CILi1EEESB_SB_EEEEENS5_IJNSA_ILi64EEENSA_ILi128EEENSA_ILi32EEEEEENS_6half_tENS5_IJlSB_lEEESI_SJ_NS4_8TiledMMAINS4_8MMA_AtomIJNS4_20SM100_MMA_F16BF16_SSISI_SI_fLi64ELi128ELNS4_4UMMA5MajorE0ELSO_0ELNSN_7ScaleInE0ELSP_0EEEEEENS4_6LayoutISC_NS5_IJNSA_ILi0EEEST_ST_EEEEENS5_IJNS4_10UnderscoreESW_SW_EEEEENS4_13SM90_TMA_LOADENS4_14ComposedLayoutINS4_7SwizzleILi2ELi4ELi3EEENS4_18smem_ptr_flag_bitsILi16EEENSS_INS5_IJNSA_ILi8EEESG_EEENS5_IJSG_SB_EEEEEEEvNS4_8identityESZ_S19_vS1A_EENS_8epilogue10collective18CollectiveEpilogueINS1C_23Sm100TmaWarpSpecializedILi4ELi2ELi16ELb1ELb0EEEJSH_NS5_IJNSS_ISE_SB_EENSS_ISG_SB_EEEEESI_SJ_SI_SJ_NS1C_6fusion15FusionCallbacksIS1G_NS1K_17LinearCombinationISI_fSI_fLNS_15FloatRoundStyleE2EEESH_S1J_JEEENS4_5SM1004TMEM4LOAD26SM100_TMEM_LOAD_16dp256b4xESZ_S19_NS4_17SM75_U32x4_LDSM_NENS4_14SM90_TMA_STOREES19_NS4_17SM90_U32x4_STSM_NENS4_39AutoVectorizingCopyWithAssumedAlignmentILi128EEEEEEvvEEEEvNT_6ParamsE:
[----:B------:R-:W1:Y:S01]  /*0000*/  LDC R1, c[0x0][0x37c] ;  /* 0x0000df00ff017b82 */ /* 0x000e620000000800 */
[----:B------:R-:W2:Y:S01]  /*0010*/  S2R R72, SR_TID.X ;  /* 0x0000000000487919 */ /* 0x000ea20000002100 */
[----:B------:R-:W3:Y:S01]  /*0020*/  LDCU.64 UR4, c[0x0][0x890] ;  /* 0x00011200ff0477ac */ /* 0x000ee20008000a00 */
[----:B------:R-:W-:Y:S02]  /*0030*/  PRMT R59, RZ, 0x7610, R59 ;  /* 0x00007610ff3b7816 */ /* 0x000fe4000000003b */
[----:B------:R-:W-:Y:S01]  /*0040*/  ELECT P5, URZ, PT ;  /* 0x0000000000ff782f */ /* 0x000fe200038a0000 */
[----:B------:R-:W4:Y:S01]  /*0050*/  LDCU.64 UR46, c[0x0][0x358] ;  /* 0x00006b00ff2e77ac */ /* 0x000f220008000a00 */
[----:B---3--:R-:W-:-:S04]  /*0060*/  UISETP.NE.U32.AND UP0, UPT, UR4, URZ, UPT ;  /* 0x000000ff0400728c */ /* 0x008fc8000bf05070 */
[----:B------:R-:W-:Y:S01]  /*0070*/  UISETP.NE.AND.EX UP0, UPT, UR5, URZ, UPT, UP0 ;  /* 0x000000ff0500728c */ /* 0x000fe2000bf05300 */
[----:B--2---:R-:W-:-:S05]  /*0080*/  SHF.R.U32.HI R65, RZ, 0x5, R72 ;  /* 0x00000005ff417819 */ /* 0x004fca0000011648 */
[----:B------:R-:W2:Y:S02]  /*0090*/  SHFL.IDX PT, R0, R65, RZ, 0x1f ;  /* 0x00001fff41007589 */ /* 0x000ea400000e0000 */
[----:B--2---:R-:W-:Y:S01]  /*00a0*/  R2UR UR8, R0 ;  /* 0x00000000000872ca */ /* 0x004fe200000e0000 */
[----:B-1--4-:R-:W-:-:S14]  /*00b0*/  BRA.U UP0, `(.L_x_0) ;  /* 0x00000001002c7547 */ /* 0x012fdc000b800000 */
[----:B------:R-:W1:Y:S02]  /*00c0*/  LDCU.64 UR6, c[0x0][0x888] ;  /* 0x00011100ff0677ac */ /* 0x000e640008000a00 */
[----:B-1----:R-:W-:-:S04]  /*00d0*/  UISETP.NE.U32.AND UP0, UPT, UR6, URZ, UPT ;  /* 0x000000ff0600728c */ /* 0x002fc8000bf05070 */
[----:B------:R-:W-:-:S09]  /*00e0*/  UISETP.NE.AND.EX UP0, UPT, UR7, URZ, UPT, UP0 ;  /* 0x000000ff0700728c */ /* 0x000fd2000bf05300 */
[----:B------:R-:W-:Y:S05]  /*00f0*/  BRA.U !UP0, `(.L_x_1) ;  /* 0x0000000108107547 */ /* 0x000fea000b800000 */
[----:B------:R-:W1:Y:S02]  /*0100*/  LDC.64 R2, c[0x0][0x888] ;  /* 0x00022200ff027b82 */ /* 0x000e640000000a00 */
[----:B-1----:R1:W5:Y:S01]  /*0110*/  LDG.E R35, desc[UR46][R2.64] ;  /* 0x0000002e02237981 */ /* 0x002362000c1e1900 */
[----:B------:R-:W-:Y:S01]  /*0120*/  HFMA2 R59, -RZ, RZ, 0, 5.9604644775390625e-08 ;  /* 0x00000001ff3b7431 */ /* 0x000fe200000001ff */
[----:B------:R-:W-:Y:S05]  /*0130*/  BRA `(.L_x_0) ;  /* 0x00000000000c7947 */ /* 0x000fea0003800000 */
.L_x_1:
[----:B------:R-:W1:Y:S01]  /*0140*/  LDCU UR6, c[0x0][0x880] ;  /* 0x00011000ff0677ac */ /* 0x000e620008000800 */
[----:B------:R-:W-:Y:S01]  /*0150*/  HFMA2 R59, -RZ, RZ, 0, 5.9604644775390625e-08 ;  /* 0x00000001ff3b7431 */ /* 0x000fe200000001ff */
[----:B-1----:R-:W-:-:S07]  /*0160*/  MOV R35, UR6 ;  /* 0x0000000600237c02 */ /* 0x002fce0008000f00 */
.L_x_0:
[----:B------:R-:W2:Y:S02]  /*0170*/  LDCU.64 UR6, c[0x0][0x8b0] ;  /* 0x00011600ff0677ac */ /* 0x000ea40008000a00 */
[----:B--2---:R-:W-:-:S04]  /*0180*/  UISETP.NE.U32.AND UP0, UPT, UR6, URZ, UPT ;  /* 0x000000ff0600728c */ /* 0x004fc8000bf05070 */
[----:B------:R-:W-:-:S09]  /*0190*/  UISETP.NE.AND.EX UP0, UPT, UR7, URZ, UPT, UP0 ;  /* 0x000000ff0700728c */ /* 0x000fd2000bf05300 */
[----:B------:R-:W-:Y:S05]  /*01a0*/  BRA.U UP0, `(.L_x_2) ;  /* 0x0000000100247547 */ /* 0x000fea000b800000 */
[----:B------:R-:W2:Y:S02]  /*01b0*/  LDCU.64 UR6, c[0x0][0x8a8] ;  /* 0x00011500ff0677ac */ /* 0x000ea40008000a00 */
[----:B--2---:R-:W-:-:S04]  /*01c0*/  UISETP.NE.U32.AND UP0, UPT, UR6, URZ, UPT ;  /* 0x000000ff0600728c */ /* 0x004fc8000bf05070 */
[----:B------:R-:W-:-:S09]  /*01d0*/  UISETP.NE.AND.EX UP0, UPT, UR7, URZ, UPT, UP0 ;  /* 0x000000ff0700728c */ /* 0x000fd2000bf05300 */
[----:B------:R-:W-:Y:S05]  /*01e0*/  BRA.U !UP0, `(.L_x_3) ;  /* 0x00000001080c7547 */ /* 0x000fea000b800000 */
[----:B-1----:R-:W1:Y:S02]  /*01f0*/  LDC.64 R2, c[0x0][0x8a8] ;  /* 0x00022a00ff027b82 */ /* 0x002e640000000a00 */
[----:B-1----:R2:W5:Y:S01]  /*0200*/  LDG.E R33, desc[UR46][R2.64] ;  /* 0x0000002e02217981 */ /* 0x002562000c1e1900 */
[----:B------:R-:W-:Y:S05]  /*0210*/  BRA `(.L_x_2) ;  /* 0x0000000000087947 */ /* 0x000fea0003800000 */
.L_x_3:
[----:B------:R-:W2:Y:S02]  /*0220*/  LDCU UR6, c[0x0][0x8a0] ;  /* 0x00011400ff0677ac */ /* 0x000ea40008000800 */
[----:B--2---:R-:W-:Y:S02]  /*0230*/  MOV R33, UR6 ;  /* 0x0000000600217c02 */ /* 0x004fe40008000f00 */
.L_x_2:
[----:B------:R-:W-:Y:S01]  /*0240*/  IMAD.U32 R0, RZ, RZ, UR8 ;  /* 0x00000008ff007e24 */ /* 0x000fe2000f8e00ff */
[----:B------:R-:W-:Y:S04]  /*0250*/  BSSY.RECONVERGENT B0, `(.L_x_4) ;  /* 0x000000c000007945 */ /* 0x000fe80003800200 */
[C---:B------:R-:W-:Y:S02]  /*0260*/  ISETP.NE.OR P1, PT, R0.reuse, 0x1, !P5 ;  /* 0x000000010000780c */ /* 0x040fe40006f25670 */
[----:B------:R-:W-:-:S11]  /*0270*/  ISETP.NE.OR P0, PT, R0, 0x3, !P5 ;  /* 0x000000030000780c */ /* 0x000fd60006f05670 */
[----:B------:R-:W-:Y:S05]  /*0280*/  @P1 BRA `(.L_x_5) ;  /* 0x0000000000201947 */ /* 0x000fea0003800000 */
[----:B------:R-:W3:Y:S02]  /*0290*/  LDCU.64 UR6, c[0x0][0x348] ;  /* 0x00006900ff0677ac */ /* 0x000ee40008000a00 */
[----:B---3--:R-:W-:Y:S02]  /*02a0*/  UIADD3 UR10, UP1, UPT, UR6, 0x80, URZ ;  /* 0x00000080060a7890 */ /* 0x008fe4000ff3e0ff */
[----:B------:R-:W-:Y:S02]  /*02b0*/  UIADD3 UR6, UP0, UPT, UR6, 0x180, URZ ;  /* 0x0000018006067890 */ /* 0x000fe4000ff1e0ff */
[----:B------:R-:W-:Y:S02]  /*02c0*/  UIADD3.X UR11, UPT, UPT, URZ, UR7, URZ, UP1, !UPT ;  /* 0x00000007ff0b7290 */ /* 0x000fe40008ffe4ff */
[----:B------:R-:W-:-:S07]  /*02d0*/  UIADD3.X UR7, UPT, UPT, URZ, UR7, URZ, UP0, !UPT ;  /* 0x00000007ff077290 */ /* 0x000fce00087fe4ff */
[----:B------:R3:W-:Y:S02]  /*02e0*/  UTMACCTL.PF [UR10] ;  /* 0x000000000a0079b9 */ /* 0x0007e40008040000 */
[----:B------:R3:W-:Y:S02]  /*02f0*/  UTMACCTL.PF [UR6] ;  /* 0x00000000060079b9 */ /* 0x0007e40008040000 */
[----:B---3--:R-:W-:Y:S01]  /*0300*/  NOP ;  /* 0x0000000000007918 */ /* 0x008fe20000000000 */
.L_x_5:
[----:B------:R-:W-:Y:S05]  /*0310*/  BSYNC.RECONVERGENT B0 ;  /* 0x0000000000007941 */ /* 0x000fea0003800200 */
.L_x_4:
[----:B------:R-:W-:Y:S04]  /*0320*/  BSSY.RECONVERGENT B0, `(.L_x_6) ;  /* 0x000000a000007945 */ /* 0x000fe80003800200 */
        /* <DEDUP_REMOVED lines=9> */
.L_x_7:
[----:B------:R-:W-:Y:S05]  /*03c0*/  BSYNC.RECONVERGENT B0 ;  /* 0x0000000000007941 */ /* 0x000fea0003800200 */
.L_x_6:
[----:B------:R-:W3:Y:S01]  /*03d0*/  LDCU.64 UR6, c[0x0][0x888] ;  /* 0x00011100ff0677ac */ /* 0x000ee20008000a00 */
[----:B------:R-:W-:Y:S02]  /*03e0*/  UISETP.EQ.U32.AND UP1, UPT, UR4, URZ, UPT ;  /* 0x000000ff0400728c */ /* 0x000fe4000bf22070 */
[----:B------:R-:W-:Y:S02]  /*03f0*/  UPLOP3.LUT UP2, UPT, UPT, UPT, UPT, 0x80, 0x8 ;  /* 0x000000000008789c */ /* 0x000fe40003f4f070 */
[----:B---3--:R-:W-:-:S04]  /*0400*/  UISETP.NE.U32.AND UP0, UPT, UR6, URZ, UPT ;  /* 0x000000ff0600728c */ /* 0x008fc8000bf05070 */
[----:B------:R-:W-:-:S04]  /*0410*/  UISETP.NE.AND.EX UP0, UPT, UR7, URZ, UPT, UP0 ;  /* 0x000000ff0700728c */ /* 0x000fc8000bf05300 */
[----:B------:R-:W-:-:S04]  /*0420*/  UISETP.EQ.OR.EX UP3, UPT, UR5, URZ, !UP0, UP1 ;  /* 0x000000ff0500728c */ /* 0x000fc8000c762710 */
[----:B------:R-:W-:-:S05]  /*0430*/  UP2UR UR50, UPR, URZ, 0x8 ;  /* 0x00000008ff327883 */ /* 0x000fca0008000000 */
[----:B------:R-:W-:Y:S07]  /*0440*/  BRA.U !UP3, `(.L_x_8) ;  /* 0x000000010b207547 */ /* 0x000fee000b800000 */
[----:B------:R-:W-:Y:S01]  /*0450*/  UISETP.NE.U32.AND UP2, UPT, UR4, URZ, UPT ;  /* 0x000000ff0400728c */ /* 0x000fe2000bf45070 */
[----:B-----5:R-:W-:Y:S01]  /*0460*/  FSETP.NEU.AND P0, PT, R35, RZ, PT ;  /* 0x000000ff2300720b */ /* 0x020fe20003f0d000 */
[----:B------:R-:W-:Y:S02]  /*0470*/  USEL UR4, URZ, 0xffffffff, UP0 ;  /* 0xffffffffff047887 */ /* 0x000fe40008000000 */
[----:B------:R-:W-:-:S10]  /*0480*/  UISETP.NE.AND.EX UP2, UPT, UR5, URZ, UPT, UP2 ;  /* 0x000000ff0500728c */ /* 0x000fd4000bf45320 */
[----:B------:R-:W-:Y:S01]  /*0490*/  VOTEU.ANY UP1, P0 ;  /* 0x0000000000ff7886 */ /* 0x000fe20000020100 */
[----:B------:R-:W-:-:S04]  /*04a0*/  @!UP2 USEL UR4, URZ, 0xffffffff, UP1 ;  /* 0xffffffffff04a887 */ /* 0x000fc80008800000 */
[----:B------:R-:W-:-:S04]  /*04b0*/  ULOP3.LUT UR4, UR4, 0x1, URZ, 0xc0, !UPT ;  /* 0x0000000104047892 */ /* 0x000fc8000f8ec0ff */
[----:B------:R-:W-:-:S11]  /*04c0*/  UISETP.NE.U32.AND UP2, UPT, UR4, 0x1, UPT ;  /* 0x000000010400788c */ /* 0x000fd6000bf45070 */
.L_x_8:
[----:B-12---:R-:W1:Y:S01]  /*04d0*/  SHFL.IDX PT, R2, R65, RZ, 0x1f ;  /* 0x00001fff41027589 */ /* 0x006e6200000e0000 */
[----:B------:R-:W-:-:S04]  /*04e0*/  UISETP.NE.AND UP1, UPT, UR8, 0x2, UPT ;  /* 0x000000020800788c */ /* 0x000fc8000bf25270 */
[----:B------:R-:W-:Y:S01]  /*04f0*/  USEL UR6, URZ, 0x1, UP1 ;  /* 0x00000001ff067887 */ /* 0x000fe20008800000 */
[----:B-1----:R-:W-:-:S13]  /*0500*/  ISETP.NE.AND P0, PT, R2, RZ, PT ;  /* 0x000000ff0200720c */ /* 0x002fda0003f05270 */
[----:B------:R-:W-:Y:S05]  /*0510*/  @P0 BRA `(.L_x_9) ;  /* 0x0000000000bc0947 */ /* 0x000fea0003800000 */
[----:B------:R-:W-:Y:S01]  /*0520*/  ELECT P0, URZ, PT ;  /* 0x0000000000ff782f */ /* 0x000fe20003800000 */
[----:B------:R-:W-:-:S12]  /*0530*/  BSSY.RECONVERGENT B0, `(.L_x_9) ;  /* 0x000002d000007945 */ /* 0x000fd80003800200 */
[----:B------:R-:W-:Y:S05]  /*0540*/  @!P0 BRA `(.L_x_10) ;  /* 0x0000000000ac8947 */ /* 0x000fea0003800000 */
[----:B------:R-:W1:Y:S01]  /*0550*/  S2UR UR5, SR_CgaCtaId ;  /* 0x00000000000579c3 */ /* 0x000e620000008800 */
[----:B------:R-:W-:Y:S01]  /*0560*/  UMOV UR7, 0x400 ;  /* 0x0000040000077882 */ /* 0x000fe20000000000 */
[----:B------:R-:W-:Y:S02]  /*0570*/  UMOV UR4, 0x1 ;  /* 0x0000000100047882 */ /* 0x000fe40000000000 */
[----:B------:R-:W-:-:S04]  /*0580*/  UIADD3 UR10, UPT, UPT, -UR4, 0x100000, URZ ;  /* 0x00100000040a7890 */ /* 0x000fc8000fffe1ff */
[----:B------:R-:W-:Y:S02]  /*0590*/  USHF.L.U32 UR11, UR10, 0xb, URZ ;  /* 0x0000000b0a0b7899 */ /* 0x000fe400080006ff */
[----:B------:R-:W-:Y:S02]  /*05a0*/  USHF.L.U32 UR10, UR10, 0x1, URZ ;  /* 0x000000010a0a7899 */ /* 0x000fe400080006ff */
[----:B-1----:R-:W-:Y:S01]  /*05b0*/  ULEA UR5, UR5, UR7, 0x18 ;  /* 0x0000000705057291 */ /* 0x002fe2000f8ec0ff */
[----:B------:R-:W1:Y:S11]  /*05c0*/  FENCE.VIEW.ASYNC.S ;  /* 0x00000000000073c6 */ /* 0x000e760000000000 */
[----:B-1----:R1:W2:Y:S01]  /*05d0*/  SYNCS.EXCH.64 URZ, [UR5], UR10 ;  /* 0x0000000a05ff75b2 */ /* 0x0022a20008000100 */
[----:B------:R1:W3:Y:S01]  /*05e0*/  SYNCS.EXCH.64 URZ, [UR5+0x88], UR10 ;  /* 0x0000880a05ff75b2 */ /* 0x0002e20008000100 */
[----:B------:R1:W4:Y:S01]  /*05f0*/  SYNCS.EXCH.64 URZ, [UR5+0x8], UR10 ;  /* 0x0000080a05ff75b2 */ /* 0x0003220008000100 */
[----:B------:R1:W1:Y:S01]  /*0600*/  SYNCS.EXCH.64 URZ, [UR5+0x90], UR10 ;  /* 0x0000900a05ff75b2 */ /* 0x0002620008000100 */
        /* <DEDUP_REMOVED lines=30> */
[----:B--234-:R-:W-:Y:S01]  /*07f0*/  NOP ;  /* 0x0000000000007918 */ /* 0x01cfe20000000000 */
.L_x_10:
[----:B-1----:R-:W-:Y:S05]  /*0800*/  BSYNC.RECONVERGENT B0 ;  /* 0x0000000000007941 */ /* 0x002fea0003800200 */
.L_x_9:
[----:B------:R-:W1:Y:S01]  /*0810*/  SHFL.IDX PT, R2, R65, RZ, 0x1f ;  /* 0x00001fff41027589 */ /* 0x000e6200000e0000 */
[----:B------:R-:W-:Y:S01]  /*0820*/  NOP ;  /* 0x0000000000007918 */ /* 0x000fe20000000000 */
[----:B-1----:R-:W-:-:S13]  /*0830*/  ISETP.NE.AND P0, PT, R2, 0x1, PT ;  /* 0x000000010200780c */ /* 0x002fda0003f05270 */
[----:B------:R-:W-:Y:S05]  /*0840*/  @P0 BRA `(.L_x_11) ;  /* 0x0000000000580947 */ /* 0x000fea0003800000 */
[----:B------:R-:W1:Y:S01]  /*0850*/  S2UR UR7, SR_CgaCtaId ;  /* 0x00000000000779c3 */ /* 0x000e620000008800 */
[----:B------:R-:W-:Y:S01]  /*0860*/  UMOV UR9, 0x400 ;  /* 0x0000040000097882 */ /* 0x000fe20000000000 */
[----:B------:R-:W-:Y:S01]  /*0870*/  UMOV UR5, 0x20 ;  /* 0x0000002000057882 */ /* 0x000fe20000000000 */
[----:B------:R-:W-:Y:S01]  /*0880*/  UMOV UR4, 0x80 ;  /* 0x0000008000047882 */ /* 0x000fe20000000000 */
[----:B------:R-:W-:-:S04]  /*0890*/  UIADD3 UR10, UPT, UPT, -UR5, 0x100000, URZ ;  /* 0x00100000050a7890 */ /* 0x000fc8000fffe1ff */
[----:B------:R-:W-:Y:S02]  /*08a0*/  USHF.L.U32 UR11, UR10, 0xb, URZ ;  /* 0x0000000b0a0b7899 */ /* 0x000fe400080006ff */
[----:B------:R-:W-:Y:S02]  /*08b0*/  USHF.L.U32 UR10, UR10, 0x1, URZ ;  /* 0x000000010a0a7899 */ /* 0x000fe400080006ff */
[----:B------:R-:W-:-:S04]  /*08c0*/  UIADD3 UR4, UPT, UPT, -UR4, 0x100000, URZ ;  /* 0x0010000004047890 */ /* 0x000fc8000fffe1ff */
[----:B------:R-:W-:Y:S02]  /*08d0*/  USHF.L.U32 UR5, UR4, 0xb, URZ ;  /* 0x0000000b04057899 */ /* 0x000fe400080006ff */
[----:B------:R-:W-:Y:S01]  /*08e0*/  USHF.L.U32 UR4, UR4, 0x1, URZ ;  /* 0x0000000104047899 */ /* 0x000fe200080006ff */
[----:B------:R-:W-:Y:S01]  /*08f0*/  ELECT P0, URZ, PT ;  /* 0x0000000000ff782f */ /* 0x000fe20003800000 */
[----:B-1----:R-:W-:Y:S01]  /*0900*/  ULEA UR7, UR7, UR9, 0x18 ;  /* 0x0000000907077291 */ /* 0x002fe2000f8ec0ff */
[----:B------:R-:W1:Y:S11]  /*0910*/  FENCE.VIEW.ASYNC.S ;  /* 0x00000000000073c6 */ /* 0x000e760000000000 */
[----:B-1----:R1:W2:Y:S01]  /*0920*/  SYNCS.EXCH.64 URZ, [UR7+0x110], UR10 ;  /* 0x0001100a07ff75b2 */ /* 0x0022a20008000100 */
[----:B------:R1:W3:Y:S01]  /*0930*/  SYNCS.EXCH.64 URZ, [UR7+0x130], UR4 ;  /* 0x0001300407ff75b2 */ /* 0x0002e20008000100 */
[----:B------:R1:W4:Y:S01]  /*0940*/  SYNCS.EXCH.64 URZ, [UR7+0x118], UR10 ;  /* 0x0001180a07ff75b2 */ /* 0x0003220008000100 */
[----:B------:R1:W1:Y:S01]  /*0950*/  SYNCS.EXCH.64 URZ, [UR7+0x138], UR4 ;  /* 0x0001380407ff75b2 */ /* 0x0002620008000100 */
[----:B------:R1:W1:Y:S01]  /*0960*/  SYNCS.EXCH.64 URZ, [UR7+0x120], UR10 ;  /* 0x0001200a07ff75b2 */ /* 0x0002620008000100 */
[----:B------:R1:W1:Y:S01]  /*0970*/  SYNCS.EXCH.64 URZ, [UR7+0x140], UR4 ;  /* 0x0001400407ff75b2 */ /* 0x0002620008000100 */
[----:B------:R1:W1:Y:S01]  /*0980*/  SYNCS.EXCH.64 URZ, [UR7+0x128], UR10 ;  /* 0x0001280a07ff75b2 */ /* 0x0002620008000100 */
[----:B------:R1:W1:Y:S01]  /*0990*/  SYNCS.EXCH.64 URZ, [UR7+0x148], UR4 ;  /* 0x0001480407ff75b2 */ /* 0x0002620008000100 */
[----:B------:R-:W-:Y:S01]  /*09a0*/  NOP ;  /* 0x0000000000007918 */ /* 0x000fe20000000000 */
.L_x_11:
[----:B------:R-:W2:Y:S01]  /*09b0*/  SHFL.IDX PT, R2, R65, RZ, 0x1f ;  /* 0x00001fff41027589 */ /* 0x000ea200000e0000 */
[----:B------:R-:W-:Y:S01]  /*09c0*/  NOP ;  /* 0x0000000000007918 */ /* 0x000fe20000000000 */
[----:B--2---:R-:W-:-:S13]  /*09d0*/  ISETP.NE.AND P0, PT, R2, 0x3, PT ;  /* 0x000000030200780c */ /* 0x004fda0003f05270 */
[----:B------:R-:W-:Y:S05]  /*09e0*/  @P0 BRA `(.L_x_12) ;  /* 0x0000000000300947 */ /* 0x000fea0003800000 */
[----:B-1----:R-:W1:Y:S01]  /*09f0*/  S2UR UR5, SR_CgaCtaId ;  /* 0x00000000000579c3 */ /* 0x002e620000008800 */
[----:B------:R-:W-:Y:S01]  /*0a00*/  UMOV UR7, 0x400 ;  /* 0x0000040000077882 */ /* 0x000fe20000000000 */
[----:B------:R-:W-:Y:S01]  /*0a10*/  UMOV UR4, 0x20 ;  /* 0x0000002000047882 */ /* 0x000fe20000000000 */
[----:B------:R-:W-:Y:S01]  /*0a20*/  ELECT P0, URZ, PT ;  /* 0x0000000000ff782f */ /* 0x000fe20003800000 */
[----:B------:R-:W-:-:S04]  /*0a30*/  UIADD3 UR10, UPT, UPT, -UR4, 0x100000, URZ ;  /* 0x00100000040a7890 */ /* 0x000fc8000fffe1ff */
[----:B------:R-:W-:Y:S02]  /*0a40*/  USHF.L.U32 UR11, UR10, 0xb, URZ ;  /* 0x0000000b0a0b7899 */ /* 0x000fe400080006ff */
[----:B------:R-:W-:Y:S02]  /*0a50*/  USHF.L.U32 UR10, UR10, 0x1, URZ ;  /* 0x000000010a0a7899 */ /* 0x000fe400080006ff */
[----:B-1----:R-:W-:Y:S01]  /*0a60*/  ULEA UR5, UR5, UR7, 0x18 ;  /* 0x0000000705057291 */ /* 0x002fe2000f8ec0ff */
[----:B------:R-:W1:Y:S11]  /*0a70*/  FENCE.VIEW.ASYNC.S ;  /* 0x00000000000073c6 */ /* 0x000e760000000000 */
[----:B-1----:R2:W1:Y:S01]  /*0a80*/  SYNCS.EXCH.64 URZ, [UR5+0x150], UR10 ;  /* 0x0001500a05ff75b2 */ /* 0x0024620008000100 */
[----:B------:R2:W1:Y:S02]  /*0a90*/  SYNCS.EXCH.64 URZ, [UR5+0x158], UR10 ;  /* 0x0001580a05ff75b2 */ /* 0x0004640008000100 */
[----:B--2---:R-:W-:Y:S01]  /*0aa0*/  NOP ;  /* 0x0000000000007918 */ /* 0x004fe20000000000 */
.L_x_12:
[----:B------:R-:W2:Y:S01]  /*0ab0*/  SHFL.IDX PT, R2, R65, RZ, 0x1f ;  /* 0x00001fff41027589 */ /* 0x000ea200000e0000 */
[----:B------:R-:W-:Y:S01]  /*0ac0*/  NOP ;  /* 0x0000000000007918 */ /* 0x000fe20000000000 */
[----:B--2---:R-:W-:-:S13]  /*0ad0*/  ISETP.NE.AND P0, PT, R2, 0x4, PT ;  /* 0x000000040200780c */ /* 0x004fda0003f05270 */
[----:B------:R-:W-:Y:S05]  /*0ae0*/  @P0 BRA `(.L_x_13) ;  /* 0x00000000004c0947 */ /* 0x000fea0003800000 */
[----:B-1----:R-:W1:Y:S01]  /*0af0*/  S2UR UR5, SR_CgaCtaId ;  /* 0x00000000000579c3 */ /* 0x002e620000008800 */
[----:B------:R-:W-:Y:S01]  /*0b00*/  UMOV UR9, 0x100 ;  /* 0x0000010000097882 */ /* 0x000fe20000000000 */
[----:B------:R-:W-:Y:S01]  /*0b10*/  UMOV UR7, 0x400 ;  /* 0x0000040000077882 */ /* 0x000fe20000000000 */
[----:B------:R-:W-:Y:S01]  /*0b20*/  USEL UR9, UR9, 0xe0, UP2 ;  /* 0x000000e009097887 */ /* 0x000fe20009000000 */
[----:B------:R-:W-:Y:S01]  /*0b30*/  UMOV UR4, 0x1 ;  /* 0x0000000100047882 */ /* 0x000fe20000000000 */
[----:B------:R-:W-:Y:S01]  /*0b40*/  ELECT P0, URZ, PT ;  /* 0x0000000000ff782f */ /* 0x000fe20003800000 */
[----:B------:R-:W-:-:S04]  /*0b50*/  UIADD3 UR10, UPT, UPT, -UR4, 0x100000, URZ ;  /* 0x00100000040a7890 */ /* 0x000fc8000fffe1ff */
[----:B------:R-:W-:Y:S02]  /*0b60*/  USHF.L.U32 UR11, UR10, 0xb, URZ ;  /* 0x0000000b0a0b7899 */ /* 0x000fe400080006ff */
[----:B------:R-:W-:Y:S02]  /*0b70*/  USHF.L.U32 UR10, UR10, 0x1, URZ ;  /* 0x000000010a0a7899 */ /* 0x000fe400080006ff */
[----:B------:R-:W-:-:S04]  /*0b80*/  UIADD3 UR12, UPT, UPT, -UR9, 0x100000, URZ ;  /* 0x00100000090c7890 */ /* 0x000fc8000fffe1ff */
[----:B------:R-:W-:Y:S02]  /*0b90*/  USHF.L.U32 UR13, UR12, 0xb, URZ ;  /* 0x0000000b0c0d7899 */ /* 0x000fe400080006ff */
[----:B------:R-:W-:Y:S02]  /*0ba0*/  USHF.L.U32 UR12, UR12, 0x1, URZ ;  /* 0x000000010c0c7899 */ /* 0x000fe400080006ff */
[----:B-1----:R-:W-:Y:S01]  /*0bb0*/  ULEA UR5, UR5, UR7, 0x18 ;  /* 0x0000000705057291 */ /* 0x002fe2000f8ec0ff */
[----:B------:R-:W1:Y:S11]  /*0bc0*/  FENCE.VIEW.ASYNC.S ;  /* 0x00000000000073c6 */ /* 0x000e760000000000 */
[----:B-1----:R2:W1:Y:S01]  /*0bd0*/  SYNCS.EXCH.64 URZ, [UR5+0x160], UR10 ;  /* 0x0001600a05ff75b2 */ /* 0x0024620008000100 */
[----:B------:R2:W1:Y:S01]  /*0be0*/  SYNCS.EXCH.64 URZ, [UR5+0x170], UR12 ;  /* 0x0001700c05ff75b2 */ /* 0x0004620008000100 */
[----:B------:R2:W1:Y:S01]  /*0bf0*/  SYNCS.EXCH.64 URZ, [UR5+0x168], UR10 ;  /* 0x0001680a05ff75b2 */ /* 0x0004620008000100 */
[----:B------:R2:W1:Y:S02]  /*0c00*/  SYNCS.EXCH.64 URZ, [UR5+0x178], UR12 ;  /* 0x0001780c05ff75b2 */ /* 0x0004640008000100 */
[----:B--2---:R-:W-:Y:S01]  /*0c10*/  NOP ;  /* 0x0000000000007918 */ /* 0x004fe20000000000 */
.L_x_13:
[----:B------:R-:W2:Y:S01]  /*0c20*/  SHFL.IDX PT, R2, R65, RZ, 0x1f ;  /* 0x00001fff41027589 */ /* 0x000ea200000e0000 */
[----:B------:R-:W-:Y:S01]  /*0c30*/  NOP ;  /* 0x0000000000007918 */ /* 0x000fe20000000000 */
[----:B--2---:R-:W-:-:S13]  /*0c40*/  ISETP.NE.AND P0, PT, R2, 0x5, PT ;  /* 0x000000050200780c */ /* 0x004fda0003f05270 */
[----:B------:R-:W-:Y:S05]  /*0c50*/  @P0 BRA `(.L_x_14) ;  /* 0x0000000000580947 */ /* 0x000fea0003800000 */
[----:B-1----:R-:W1:Y:S01]  /*0c60*/  S2UR UR7, SR_CgaCtaId ;  /* 0x00000000000779c3 */ /* 0x002e620000008800 */
        /* <DEDUP_REMOVED lines=12> */
[----:B-1----:R2:W1:Y:S01]  /*0d30*/  SYNCS.EXCH.64 URZ, [UR7+0x180], UR10 ;  /* 0x0001800a07ff75b2 */ /* 0x0024620008000100 */
[----:B------:R2:W1:Y:S01]  /*0d40*/  SYNCS.EXCH.64 URZ, [UR7+0x1a0], UR4 ;  /* 0x0001a00407ff75b2 */ /* 0x0004620008000100 */
[----:B------:R2:W1:Y:S01]  /*0d50*/  SYNCS.EXCH.64 URZ, [UR7+0x188], UR10 ;  /* 0x0001880a07ff75b2 */ /* 0x0004620008000100 */
[----:B------:R2:W1:Y:S01]  /*0d60*/  SYNCS.EXCH.64 URZ, [UR7+0x1a8], UR4 ;  /* 0x0001a80407ff75b2 */ /* 0x0004620008000100 */
[----:B------:R2:W1:Y:S01]  /*0d70*/  SYNCS.EXCH.64 URZ, [UR7+0x190], UR10 ;  /* 0x0001900a07ff75b2 */ /* 0x0004620008000100 */
[----:B------:R2:W1:Y:S01]  /*0d80*/  SYNCS.EXCH.64 URZ, [UR7+0x1b0], UR4 ;  /* 0x0001b00407ff75b2 */ /* 0x0004620008000100 */
[----:B------:R2:W1:Y:S01]  /*0d90*/  SYNCS.EXCH.64 URZ, [UR7+0x198], UR10 ;  /* 0x0001980a07ff75b2 */ /* 0x0004620008000100 */
[----:B------:R2:W1:Y:S02]  /*0da0*/  SYNCS.EXCH.64 URZ, [UR7+0x1b8], UR4 ;  /* 0x0001b80407ff75b2 */ /* 0x0004640008000100 */
[----:B--2---:R-:W-:Y:S01]  /*0db0*/  NOP ;  /* 0x0000000000007918 */ /* 0x004fe20000000000 */
.L_x_14:
        /* <DEDUP_REMOVED lines=18> */
.L_x_15:
[----:B-1----:R-:W1:Y:S01]  /*0ee0*/  S2UR UR5, SR_CTAID.X ;  /* 0x00000000000579c3 */ /* 0x002e620000002500 */
[----:B------:R-:W-:-:S05]  /*0ef0*/  CS2R.32 R60, SR_CgaSize ;  /* 0x00000000003c7805 */ /* 0x000fca0000008a00 */
[----:B------:R-:W-:-:S05]  /*0f00*/  IMAD R60, R60, -0xa0, RZ ;  /* 0xffffff603c3c7824 */ /* 0x000fca00078e02ff */
[----:B------:R-:W-:-:S14]  /*0f10*/  R2UR UR9, R60 ;  /* 0x000000003c0972ca */ /* 0x000fdc00000e0000 */
[----:B------:R-:W2:Y:S01]  /*0f20*/  LDCU UR9, c[0x0][UR9+0x2b0] ;  /* 0x00005600090977ac */ /* 0x000ea20008000800 */
[----:B------:R-:W-:Y:S01]  /*0f30*/  NOP ;  /* 0x0000000000007918 */ /* 0x000fe20000000000 */
[----:B------:R-:W-:-:S05]  /*0f40*/  CS2R.32 R60, SR_CgaSize ;  /* 0x00000000003c7805 */ /* 0x000fca0000008a00 */
[----:B------:R-:W-:-:S05]  /*0f50*/  IMAD R60, R60, -0xa0, RZ ;  /* 0xffffff603c3c7824 */ /* 0x000fca00078e02ff */
[----:B------:R-:W-:-:S14]  /*0f60*/  R2UR UR7, R60 ;  /* 0x000000003c0772ca */ /* 0x000fdc00000e0000 */
[----:B------:R-:W3:Y:S01]  /*0f70*/  LDCU UR7, c[0x0][UR7+0x2b4] ;  /* 0x00005680070777ac */ /* 0x000ee20008000800 */
[----:B------:R-:W4:Y:S08]  /*0f80*/  S2UR UR4, SR_CTAID.Y ;  /* 0x00000000000479c3 */ /* 0x000f300000002600 */
[----:B------:R-:W3:Y:S01]  /*0f90*/  LDC R9, c[0x0][0xb24] ;  /* 0x0002c900ff097b82 */ /* 0x000ee20000000800 */
[----:B-1----:R-:W-:-:S02]  /*0fa0*/  I2FP.F32.U32 R4, UR5 ;  /* 0x0000000500047c45 */ /* 0x002fc40008201000 */
[----:B------:R-:W-:-:S05]  /*0fb0*/  CS2R.32 R5, SR_CgaSize ;  /* 0x0000000000057805 */ /* 0x000fca0000008a00 */
[----:B------:R-:W-:-:S06]  /*0fc0*/  IMAD R5, R5, -0xa0, RZ ;  /* 0xffffff6005057824 */ /* 0x000fcc00078e02ff */
[----:B------:R-:W1:Y:S01]  /*0fd0*/  LDC R5, c[0x0][R5+0x2a0] ;  /* 0x0000a80005057b82 */ /* 0x000e620000000800 */
[----:B------:R-:W-:Y:S01]  /*0fe0*/  MOV R21, UR5 ;  /* 0x0000000500157c02 */ /* 0x000fe20008000f00 */
[----:B--2---:R-:W-:Y:S01]  /*0ff0*/  FMUL R4, R4, UR9 ;  /* 0x0000000904047c20 */ /* 0x004fe20008400000 */
[----:B----4-:R-:W-:Y:S02]  /*1000*/  I2FP.F32.U32 R2, UR4 ;  /* 0x0000000400027c45 */ /* 0x010fe40008201000 */
[----:B------:R-:W-:-:S05]  /*1010*/  CS2R.32 R3, SR_CgaSize ;  /* 0x0000000000037805 */ /* 0x000fca0000008a00 */
[----:B------:R-:W-:-:S06]  /*1020*/  IMAD R3, R3, -0xa0, RZ ;  /* 0xffffff6003037824 */ /* 0x000fcc00078e02ff */
[----:B------:R-:W2:Y:S01]  /*1030*/  LDC R3, c[0x0][R3+0x2a4] ;  /* 0x0000a90003037b82 */ /* 0x000ea20000000800 */
[----:B------:R-:W4:Y:S01]  /*1040*/  F2I.U32.TRUNC.NTZ R60, R4 ;  /* 0x00000004003c7305 */ /* 0x000f22000020f000 */
[----:B------:R-:W-:Y:S01]  /*1050*/  MOV R20, UR4 ;  /* 0x0000000400147c02 */ /* 0x000fe20008000f00 */
[----:B---3--:R-:W-:-:S05]  /*1060*/  FMUL R2, R2, UR7 ;  /* 0x0000000702027c20 */ /* 0x008fca0008400000 */
[----:B------:R-:W-:Y:S01]  /*1070*/  BAR.SYNC.DEFER_BLOCKING 0x0 ;  /* 0x0000000000007b1d */ /* 0x000fe20000010000 */
[----:B------:R-:W-:-:S05]  /*1080*/  ISETP.GE.AND P0, PT, R9, 0x1, PT ;  /* 0x000000010900780c */ /* 0x000fca0003f06270 */
[----:B------:R-:W3:Y:S02]  /*1090*/  F2I.U32.TRUNC.NTZ R58, R2 ;  /* 0x00000002003a7305 */ /* 0x000ee4000020f000 */
[----:B------:R-:W2:Y:S01]  /*10a0*/  S2UR UR36, SR_CTAID.Z ;  /* 0x00000000002479c3 */ /* 0x000ea20000002700 */
[----:B----4-:R-:W-:-:S05]  /*10b0*/  IADD3 R60, PT, PT, -R60, RZ, RZ ;  /* 0x000000ff3c3c7210 */ /* 0x010fca0007ffe1ff */
[----:B-1----:R-:W-:Y:S01]  /*10c0*/  IMAD R60, R5, R60, UR5 ;  /* 0x00000005053c7e24 */ /* 0x002fe2000f8e023c */
[----:B---3--:R-:W-:-:S05]  /*10d0*/  IADD3 R58, PT, PT, -R58, RZ, RZ ;  /* 0x000000ff3a3a7210 */ /* 0x008fca0007ffe1ff */
[----:B--2---:R-:W-:Y:S01]  /*10e0*/  IMAD R58, R3, R58, UR4 ;  /* 0x00000004033a7e24 */ /* 0x004fe2000f8e023a */
[----:B------:R-:W-:Y:S06]  /*10f0*/  @!P0 BRA `(.L_x_16) ;  /* 0x0000000000b88947 */ /* 0x000fec0003800000 */
[----:B------:R-:W1:Y:S01]  /*1100*/  LDC.64 R4, c[0x0][0xb18] ;  /* 0x0002c600ff047b82 */ /* 0x000e620000000a00 */
[----:B------:R-:W-:-:S07]  /*1110*/  ISETP.NE.AND P0, PT, R9, 0x1, PT ;  /* 0x000000010900780c */ /* 0x000fce0003f05270 */
[----:B------:R-:W2:Y:S08]  /*1120*/  LDC R10, c[0x0][0xb0c] ;  /* 0x0002c300ff0a7b82 */ /* 0x000eb00000000800 */
[----:B------:R-:W3:Y:S08]  /*1130*/  LDC R11, c[0x0][0x370] ;  /* 0x0000dc00ff0b7b82 */ /* 0x000ef00000000800 */
[----:B------:R-:W4:Y:S01]  /*1140*/  LDC R12, c[0x0][0x374] ;  /* 0x0000dd00ff0c7b82 */ /* 0x000f220000000800 */
[----:B-1----:R-:W-:-:S07]  /*1150*/  ISETP.NE.AND P1, PT, R4, 0x1, PT ;  /* 0x000000010400780c */ /* 0x002fce0003f25270 */
[----:B------:R-:W3:Y:S01]  /*1160*/  LDC.64 R6, c[0x0][0xb10] ;  /* 0x0002c400ff067b82 */ /* 0x000ee20000000a00 */
[----:B--2---:R-:W-:-:S07]  /*1170*/  ISETP.NE.AND P2, PT, R10, 0x1, PT ;  /* 0x000000010a00780c */ /* 0x004fce0003f45270 */
[----:B------:R-:W1:Y:S08]  /*1180*/  LDC R8, c[0x0][0xb20] ;  /* 0x0002c800ff087b82 */ /* 0x000e700000000800 */
[----:B------:R-:W2:Y:S01]  /*1190*/  LDC.64 R2, c[0x0][0xb28] ;  /* 0x0002ca00ff027b82 */ /* 0x000ea20000000a00 */
[----:B----4-:R-:W-:-:S04]  /*11a0*/  IMAD.HI.U32 R13, R12, R5, RZ ;  /* 0x000000050c0d7227 */ /* 0x010fc800078e00ff */
[----:B------:R-:W-:-:S04]  /*11b0*/  IMAD.HI.U32 R5, R20, R5, RZ ;  /* 0x0000000514057227 */ /* 0x000fc800078e00ff */
[----:B---3--:R-:W-:-:S04]  /*11c0*/  IMAD.HI.U32 R14, R11, R6, RZ ;  /* 0x000000060b0e7227 */ /* 0x008fc800078e00ff */
[C---:B------:R-:W-:Y:S01]  /*11d0*/  IMAD.HI.U32 R16, R21.reuse, R6, RZ ;  /* 0x0000000615107227 */ /* 0x040fe200078e00ff */
[-C--:B------:R-:W-:Y:S02]  /*11e0*/  @P2 SHF.R.U32.HI R11, RZ, R7.reuse, R14 ;  /* 0x00000007ff0b2219 */ /* 0x080fe4000001160e */
[-C--:B-1----:R-:W-:Y:S02]  /*11f0*/  @P1 SHF.R.U32.HI R12, RZ, R8.reuse, R13 ;  /* 0x00000008ff0c1219 */ /* 0x082fe4000001160d */
[----:B------:R-:W-:Y:S02]  /*1200*/  SHF.R.U32.HI R5, RZ, R8, R5 ;  /* 0x00000008ff057219 */ /* 0x000fe40000011605 */
[----:B------:R-:W-:Y:S02]  /*1210*/  SHF.R.U32.HI R16, RZ, R7, R16 ;  /* 0x00000007ff107219 */ /* 0x000fe40000011610 */
[----:B------:R-:W-:Y:S01]  /*1220*/  SEL R5, R20, R5, !P1 ;  /* 0x0000000514057207 */ /* 0x000fe20004800000 */
[----:B--2---:R-:W-:Y:S01]  /*1230*/  IMAD.HI.U32 R14, R12, R2, RZ ;  /* 0x000000020c0e7227 */ /* 0x004fe200078e00ff */
[----:B------:R-:W-:-:S02]  /*1240*/  SEL R7, R21, R16, !P2 ;  /* 0x0000001015077207 */ /* 0x000fc40005000000 */
[----:B------:R-:W-:Y:S01]  /*1250*/  IADD3 R13, PT, PT, -R5, RZ, RZ ;  /* 0x000000ff050d7210 */ /* 0x000fe20007ffe1ff */
[----:B------:R-:W-:Y:S01]  /*1260*/  IMAD.HI.U32 R6, R11, R2, RZ ;  /* 0x000000020b067227 */ /* 0x000fe200078e00ff */
[----:B------:R-:W-:-:S03]  /*1270*/  @P0 SHF.R.U32.HI R12, RZ, R3, R14 ;  /* 0x00000003ff0c0219 */ /* 0x000fc6000001160e */
[----:B------:R-:W-:Y:S01]  /*1280*/  IMAD R13, R4, R13, R20 ;  /* 0x0000000d040d7224 */ /* 0x000fe200078e0214 */
[----:B------:R-:W-:Y:S01]  /*1290*/  @P0 SHF.R.U32.HI R11, RZ, R3, R6 ;  /* 0x00000003ff0b0219 */ /* 0x000fe20000011606 */
[----:B------:R-:W-:-:S04]  /*12a0*/  IMAD R12, R12, R9, RZ ;  /* 0x000000090c0c7224 */ /* 0x000fc800078e02ff */
[----:B------:R-:W-:Y:S01]  /*12b0*/  IMAD R6, R11, R9, RZ ;  /* 0x000000090b067224 */ /* 0x000fe200078e02ff */
[----:B------:R-:W-:-:S04]  /*12c0*/  ISETP.GE.AND P1, PT, R5, R12, PT ;  /* 0x0000000c0500720c */ /* 0x000fc80003f26270 */
[----:B------:R-:W-:Y:S01]  /*12d0*/  ISETP.GE.OR P1, PT, R7, R6, P1 ;  /* 0x000000060700720c */ /* 0x000fe20000f26670 */
[----:B------:R-:W-:-:S05]  /*12e0*/  IMAD.HI.U32 R6, R5, R2, RZ ;  /* 0x0000000205067227 */ /* 0x000fca00078e00ff */
[----:B------:R-:W-:-:S04]  /*12f0*/  SHF.R.U32.HI R6, RZ, R3, R6 ;  /* 0x00000003ff067219 */ /* 0x000fc80000011606 */
[----:B------:R-:W-:-:S03]  /*1300*/  SEL R6, R5, R6, !P0 ;  /* 0x0000000605067207 */ /* 0x000fc60004000000 */
[----:B------:R-:W-:Y:S01]  /*1310*/  @!P1 IMAD.HI.U32 R8, R7, R2, RZ ;  /* 0x0000000207089227 */ /* 0x000fe200078e00ff */
[----:B------:R-:W-:-:S04]  /*1320*/  IADD3 R2, PT, PT, -R6, RZ, RZ ;  /* 0x000000ff06027210 */ /* 0x000fc80007ffe1ff */
[----:B------:R-:W-:Y:S01]  /*1330*/  @!P1 SHF.R.U32.HI R8, RZ, R3, R8 ;  /* 0x00000003ff089219 */ /* 0x000fe20000011608 */
[----:B------:R-:W-:-:S03]  /*1340*/  IMAD R2, R9, R2, R5 ;  /* 0x0000000209027224 */ /* 0x000fc600078e0205 */
[----:B------:R-:W-:-:S05]  /*1350*/  @!P1 SEL R3, R7, R8, !P0 ;  /* 0x0000000807039207 */ /* 0x000fca0004000000 */
[--C-:B------:R-:W-:Y:S02]  /*1360*/  @!P1 IMAD.IADD R6, R6, 0x1, -R3.reuse ;  /* 0x0000000106069824 */ /* 0x100fe400078e0a03 */
[----:B------:R-:W-:Y:S01]  /*1370*/  @!P1 IMAD R3, R2, R11, R3 ;  /* 0x0000000b02039224 */ /* 0x000fe200078e0203 */
[----:B------:R-:W-:Y:S01]  /*1380*/  IADD3 R2, PT, PT, -R7, RZ, RZ ;  /* 0x000000ff07027210 */ /* 0x000fe20007ffe1ff */
[----:B------:R-:W-:Y:S02]  /*1390*/  @!P1 IMAD R5, R6, R9, R7 ;  /* 0x0000000906059224 */ /* 0x000fe400078e0207 */
[----:B------:R-:W-:Y:S02]  /*13a0*/  @!P1 IMAD.MOV.U32 R7, RZ, RZ, R3 ;  /* 0x000000ffff079224 */ /* 0x000fe400078e0003 */
[----:B------:R-:W-:Y:S02]  /*13b0*/  IMAD R2, R10, R2, R21 ;  /* 0x000000020a027224 */ /* 0x000fe400078e0215 */
[----:B------:R-:W-:-:S02]  /*13c0*/  IMAD R20, R5, R4, R13 ;  /* 0x0000000405147224 */ /* 0x000fc400078e020d */
[----:B------:R-:W-:Y:S02]  /*13d0*/  IMAD R21, R7, R10, R2 ;  /* 0x0000000a07157224 */ /* 0x000fe400078e0202 */
.L_x_16:
[----:B------:R-:W1:Y:S01]  /*13e0*/  LDCU UR4, c[0x0][0xb30] ;  /* 0x00016600ff0477ac */ /* 0x000e620008000800 */
[----:B------:R-:W2:Y:S08]  /*13f0*/  S2UR UR37, SR_CgaCtaId ;  /* 0x00000000002579c3 */ /* 0x000eb00000008800 */
[----:B------:R-:W3:Y:S01]  /*1400*/  LDC R26, c[0x0][0xb24] ;  /* 0x0002c900ff1a7b82 */ /* 0x000ee20000000800 */
[----:B-1----:R-:W-:-:S09]  /*1410*/  UISETP.NE.AND UP1, UPT, UR4, 0x1, UPT ;  /* 0x000000010400788c */ /* 0x002fd2000bf25270 */
[----:B--2---:R-:W-:Y:S05]  /*1420*/  BRA.U UP1, `(.L_x_17) ;  /* 0x0000000101407547 */ /* 0x004fea000b800000 */
[----:B------:R-:W1:Y:S08]  /*1430*/  LDC.64 R4, c[0x0][0xb10] ;  /* 0x0002c400ff047b82 */ /* 0x000e700000000a00 */
[----:B------:R-:W2:Y:S08]  /*1440*/  LDC.64 R2, c[0x0][0xb18] ;  /* 0x0002c600ff027b82 */ /* 0x000eb00000000a00 */
[----:B------:R-:W4:Y:S08]  /*1450*/  LDC R6, c[0x0][0xb20] ;  /* 0x0002c800ff067b82 */ /* 0x000f300000000800 */
[----:B------:R-:W3:Y:S01]  /*1460*/  LDC R8, c[0x0][0xb0c] ;  /* 0x0002c300ff087b82 */ /* 0x000ee20000000800 */
[----:B-1----:R-:W-:-:S05]  /*1470*/  IMAD.HI.U32 R4, R21, R4, RZ ;  /* 0x0000000415047227 */ /* 0x002fca00078e00ff */
[----:B------:R-:W-:Y:S01]  /*1480*/  SHF.R.U32.HI R4, RZ, R5, R4 ;  /* 0x00000005ff047219 */ /* 0x000fe20000011604 */
[----:B--2---:R-:W-:Y:S01]  /*1490*/  IMAD.HI.U32 R3, R20, R3, RZ ;  /* 0x0000000314037227 */ /* 0x004fe200078e00ff */
[----:B------:R-:W-:-:S04]  /*14a0*/  ISETP.NE.AND P0, PT, R2, 0x1, PT ;  /* 0x000000010200780c */ /* 0x000fc80003f05270 */
[----:B----4-:R-:W-:-:S04]  /*14b0*/  SHF.R.U32.HI R3, RZ, R6, R3 ;  /* 0x00000006ff037219 */ /* 0x010fc80000011603 */
[----:B------:R-:W-:Y:S02]  /*14c0*/  SEL R3, R20, R3, !P0 ;  /* 0x0000000314037207 */ /* 0x000fe40004000000 */
[----:B---3--:R-:W-:-:S04]  /*14d0*/  ISETP.NE.AND P1, PT, R8, 0x1, PT ;  /* 0x000000010800780c */ /* 0x008fc80003f25270 */
[----:B------:R-:W-:-:S05]  /*14e0*/  SEL R4, R21, R4, !P1 ;  /* 0x0000000415047207 */ /* 0x000fca0004800000 */
[----:B------:R-:W-:Y:S02]  /*14f0*/  IMAD.IADD R5, R3, 0x1, -R4 ;  /* 0x0000000103057824 */ /* 0x000fe400078e0a04 */
[----:B------:R-:W-:Y:S02]  /*1500*/  IMAD.IADD R3, R4, 0x1, -R3 ;  /* 0x0000000104037824 */ /* 0x000fe400078e0a03 */
[----:B------:R-:W-:Y:S02]  /*1510*/  IMAD R21, R5, R8, R21 ;  /* 0x0000000805157224 */ /* 0x000fe400078e0215 */
[----:B------:R-:W-:-:S07]  /*1520*/  IMAD R20, R3, R2, R20 ;  /* 0x0000000203147224 */ /* 0x000fce00078e0214 */
.L_x_17:
[----:B------:R-:W-:Y:S01]  /*1530*/  BAR.SYNC.DEFER_BLOCKING 0x0 ;  /* 0x0000000000007b1d */ /* 0x000fe20000010000 */
[----:B------:R-:W-:Y:S01]  /*1540*/  UISETP.NE.AND UP1, UPT, UR8, 0x2, UPT ;  /* 0x000000020800788c */ /* 0x000fe2000bf25270 */
[----:B------:R-:W-:Y:S02]  /*1550*/  ISETP.NE.OR P5, PT, R0, 0x2, !P5 ;  /* 0x000000020000780c */ /* 0x000fe40006fa5670 */
[----:B------:R-:W-:-:S06]  /*1560*/  LOP3.LUT R2, R72, 0x1f, RZ, 0xc0, !PT ;  /* 0x0000001f48027812 */ /* 0x000fcc00078ec0ff */
[----:B------:R-:W-:Y:S05]  /*1570*/  BRA.U UP1, `(.L_x_18) ;  /* 0x0000001901347547 */ /* 0x000fea000b800000 */
[----:B------:R-:W1:Y:S01]  /*1580*/  LDCU UR13, c[0x0][0x38c] ;  /* 0x00007180ff0d77ac */ /* 0x000e620008000800 */
[----:B------:R-:W2:Y:S01]  /*1590*/  LDC R9, c[0x0][0x370] ;  /* 0x0000dc00ff097b82 */ /* 0x000ea20000000800 */
[----:B------:R-:W-:Y:S01]  /*15a0*/  PLOP3.LUT P1, PT, PT, PT, UP2, 0x80, 0x8 ;  /* 0x000000000008781c */ /* 0x000fe20003f2f028 */
[----:B------:R-:W-:Y:S01]  /*15b0*/  HFMA2 R12, -RZ, RZ, 0, 0 ;  /* 0x00000000ff0c7431 */ /* 0x000fe200000001ff */
[----:B------:R-:W-:Y:S01]  /*15c0*/  ISETP.EQ.OR P4, PT, R2, RZ, P5 ;  /* 0x000000ff0200720c */ /* 0x000fe20002f82670 */
[----:B------:R-:W-:Y:S01]  /*15d0*/  IMAD.MOV.U32 R15, RZ, RZ, 0x1 ;  /* 0x00000001ff0f7424 */ /* 0x000fe200078e00ff */
[----:B------:R-:W-:Y:S01]  /*15e0*/  PLOP3.LUT P1, PT, P1, PT, PT, 0x8, 0x80 ;  /* 0x000000000080781c */ /* 0x000fe20000f2e170 */
[----:B------:R-:W-:Y:S01]  /*15f0*/  IMAD.MOV.U32 R14, RZ, RZ, RZ ;  /* 0x000000ffff0e7224 */ /* 0x000fe200078e00ff */
[----:B------:R-:W-:Y:S01]  /*1600*/  MOV R8, 0x1 ;  /* 0x0000000100087802 */ /* 0x000fe20000000f00 */
[----:B------:R-:W4:Y:S01]  /*1610*/  LDC R0, c[0x0][0x374] ;  /* 0x0000dd00ff007b82 */ /* 0x000f220000000800 */
[----:B------:R-:W-:Y:S01]  /*1620*/  IMAD.MOV.U32 R10, RZ, RZ, RZ ;  /* 0x000000ffff0a7224 */ /* 0x000fe200078e00ff */
[----:B------:R-:W2:Y:S01]  /*1630*/  LDCU.64 UR22, c[0x0][0x348] ;  /* 0x00006900ff1677ac */ /* 0x000ea20008000a00 */
[----:B------:R-:W-:Y:S01]  /*1640*/  UMOV UR6, URZ ;  /* 0x000000ff00067c82 */ /* 0x000fe20008000000 */
[----:B-1----:R-:W-:-:S04]  /*1650*/  UIADD3 UR5, UPT, UPT, UR13, 0x1f, URZ ;  /* 0x0000001f0d057890 */ /* 0x002fc8000fffe0ff */
[----:B------:R-:W-:-:S04]  /*1660*/  USHF.R.S32.HI UR4, URZ, 0x1f, UR5 ;  /* 0x0000001fff047899 */ /* 0x000fc80008011405 */
[----:B------:R-:W-:-:S04]  /*1670*/  ULEA.HI UR4, UR4, UR5, URZ, 0x5 ;  /* 0x0000000504047291 */ /* 0x000fc8000f8f28ff */
[----:B------:R-:W-:Y:S02]  /*1680*/  USHF.R.S32.HI UR15, URZ, 0x5, UR4 ;  /* 0x00000005ff0f7899 */ /* 0x000fe40008011404 */
[----:B------:R-:W-:Y:S02]  /*1690*/  UIADD3 UR4, UPT, UPT, UR13, -0x1, URZ ;  /* 0xffffffff0d047890 */ /* 0x000fe4000fffe0ff */
[----:B------:R-:W-:Y:S02]  /*16a0*/  UISETP.LT.U32.AND UP0, UPT, UR15, 0x11, UPT ;  /* 0x000000110f00788c */ /* 0x000fe4000bf01070 */
[----:B------:R-:W-:Y:S02]  /*16b0*/  UISETP.GE.U32.AND UP1, UPT, UR4, -0x3f, UPT ;  /* 0xffffffc10400788c */ /* 0x000fe4000bf26070 */
[----:B------:R-:W-:Y:S02]  /*16c0*/  USEL UR14, UR15, 0x11, UP0 ;  /* 0x000000110f0e7887 */ /* 0x000fe40008000000 */
[----:B------:R-:W-:-:S02]  /*16d0*/  UIADD3 UR13, UPT, UPT, UR13, 0x3e, URZ ;  /* 0x0000003e0d0d7890 */ /* 0x000fc4000fffe0ff */
[----:B------:R-:W-:Y:S02]  /*16e0*/  UIADD3 UR5, UPT, UPT, UR14, -0x1, URZ ;  /* 0xffffffff0e057890 */ /* 0x000fe4000fffe0ff */
[----:B------:R-:W-:-:S03]  /*16f0*/  UIADD3 UR7, UPT, UPT, UR15, -UR14, URZ ;  /* 0x8000000e0f077290 */ /* 0x000fc6000fffe0ff */
[----:B------:R-:W-:-:S04]  /*1700*/  @UP1 UIADD3 UR5, UPT, UPT, UR14, URZ, URZ ;  /* 0x000000ff0e051290 */ /* 0x000fc8000fffe0ff */
[----:B--2---:R-:W-:-:S12]  /*1710*/  UIADD3 UR5, UPT, UPT, UR5, 0x1, URZ ;  /* 0x0000000105057890 */ /* 0x004fd8000fffe0ff */
.L_x_36:
[----:B------:R-:W-:Y:S01]  /*1720*/  UISETP.NE.AND UP0, UPT, UR37, URZ, UPT ;  /* 0x000000ff2500728c */ /* 0x000fe2000bf05270 */
[----:B------:R-:W1:Y:S08]  /*1730*/  S2UR UR37, SR_CgaCtaId ;  /* 0x00000000002579c3 */ /* 0x000e700000008800 */
[----:B------:R-:W-:Y:S05]  /*1740*/  BRA.U UP0, `(.L_x_19) ;  /* 0x0000000100347547 */ /* 0x000fea000b800000 */
[----:B------:R-:W2:Y:S01]  /*1750*/  S2R R2, SR_CgaCtaId ;  /* 0x0000000000027919 */ /* 0x000ea20000008800 */
[----:B------:R-:W-:-:S04]  /*1760*/  MOV R3, 0x400 ;  /* 0x0000040000037802 */ /* 0x000fc80000000f00 */
[----:B--2---:R-:W-:Y:S02]  /*1770*/  LEA R3, R2, R3, 0x18 ;  /* 0x0000000302037211 */ /* 0x004fe400078ec0ff */
[----:B------:R-:W-:-:S03]  /*1780*/  SHF.L.U32 R2, R8, 0x1f, RZ ;  /* 0x0000001f08027819 */ /* 0x000fc600000006ff */
[----:B------:R-:W-:-:S04]  /*1790*/  IMAD R3, R10, 0x8, R3 ;  /* 0x000000080a037824 */ /* 0x000fc800078e0203 */
[----:B------:R-:W2:Y:S02]  /*17a0*/  SYNCS.PHASECHK.TRANS64.TRYWAIT P0, [R3+URZ+0x1d0], R2 ;  /* 0x0001d002030075a7 */ /* 0x000ea400080011ff */
[----:B--2---:R-:W-:Y:S05]  /*17b0*/  @!P0 BRA `(.L_x_20) ;  /* 0x0000006c00b88947 */ /* 0x004fea0003800000 */
.L_x_145:
[----:B------:R-:W-:Y:S01]  /*17c0*/  VIADD R10, R10, 0x1 ;  /* 0x000000010a0a7836 */ /* 0x000fe20000000000 */
[----:B------:R2:W-:Y:S04]  /*17d0*/  SYNCS.ARRIVE.TRANS64.A1T0 RZ, [R3+URZ+0x1c0], RZ ;  /* 0x0001c0ff03ff79a7 */ /* 0x0005e800081000ff */
[----:B------:R-:W-:-:S04]  /*17e0*/  ISETP.NE.AND P0, PT, R10, 0x2, PT ;  /* 0x000000020a00780c */ /* 0x000fc80003f05270 */
[----:B------:R-:W-:Y:S02]  /*17f0*/  SEL R10, R10, RZ, P0 ;  /* 0x000000ff0a0a7207 */ /* 0x000fe40000000000 */
[----:B--2---:R-:W-:-:S04]  /*1800*/  SEL R3, RZ, 0x1, P0 ;  /* 0x00000001ff037807 */ /* 0x004fc80000000000 */
[----:B------:R-:W-:-:S07]  /*1810*/  LOP3.LUT R8, R8, R3, RZ, 0x3c, !PT ;  /* 0x0000000308087212 */ /* 0x000fce00078e3cff */
.L_x_19:
[----:B------:R-:W-:Y:S01]  /*1820*/  UMOV UR4, 0x400 ;  /* 0x0000040000047882 */ /* 0x000fe20000000000 */
[----:B------:R-:W-:Y:S01]  /*1830*/  SHF.L.U32 R2, R15, 0x1f, RZ ;  /* 0x0000001f0f027819 */ /* 0x000fe200000006ff */
[----:B-1----:R-:W-:Y:S01]  /*1840*/  ULEA UR4, UR37, UR4, 0x18 ;  /* 0x0000000425047291 */ /* 0x002fe2000f8ec0ff */
[----:B------:R-:W-:Y:S01]  /*1850*/  R2UR UR35, R21 ;  /* 0x00000000152372ca */ /* 0x000fe200000e0000 */
[----:B------:R-:W-:Y:S01]  /*1860*/  UISETP.GE.U32.AND UP0, UPT, UR13, 0x3f, UPT ;  /* 0x0000003f0d00788c */ /* 0x000fe2000bf06070 */
[----:B------:R-:W-:Y:S01]  /*1870*/  R2UR UR11, R20 ;  /* 0x00000000140b72ca */ /* 0x000fe200000e0000 */
[----:B------:R-:W-:Y:S01]  /*1880*/  ULEA UR8, UR6, UR4, 0x3 ;  /* 0x0000000406087291 */ /* 0x000fe2000f8e18ff */
[----:B------:R-:W-:-:S08]  /*1890*/  UMOV UR24, URZ ;  /* 0x000000ff00187c82 */ /* 0x000fd00008000000 */
[----:B------:R1:W2:Y:S01]  /*18a0*/  SYNCS.PHASECHK.TRANS64.TRYWAIT P0, [UR8+0x88], R2 ;  /* 0x00008802ff0075a7 */ /* 0x0002a20008001108 */
[----:B------:R-:W-:Y:S02]  /*18b0*/  USHF.L.U32 UR35, UR35, 0x6, URZ ;  /* 0x0000000623237899 */ /* 0x000fe400080006ff */
[----:B------:R-:W-:Y:S01]  /*18c0*/  USHF.L.U32 UR11, UR11, 0x7, URZ ;  /* 0x000000070b0b7899 */ /* 0x000fe200080006ff */
[----:B------:R-:W-:Y:S11]  /*18d0*/  BRA.U !UP0, `(.L_x_21) ;  /* 0x0000000108a87547 */ /* 0x000ff6000b800000 */
[----:B------:R-:W-:Y:S01]  /*18e0*/  UMOV UR16, URZ ;  /* 0x000000ff00107c82 */ /* 0x000fe20008000000 */
[----:B------:R-:W-:-:S05]  /*18f0*/  UMOV UR17, UR6 ;  /* 0x0000000600117c82 */ /* 0x000fca0008000000 */
.L_x_26:
[----:B-1----:R-:W-:Y:S01]  /*1900*/  ULEA UR33, UR17, UR4, 0x3 ;  /* 0x0000000411217291 */ /* 0x002fe2000f8e18ff */
[----:B--2---:R-:W-:Y:S01]  /*1910*/  @!P5 MOV R3, 0x3000 ;  /* 0x000030000003d802 */ /* 0x004fe20000000f00 */
[----:B--2---:R-:W-:Y:S10]  /*1920*/  @P0 BRA `(.L_x_22) ;  /* 0x00000000000c0947 */ /* 0x004ff40003800000 */
[----:B------:R-:W-:-:S04]  /*1930*/  SHF.L.U32 R5, R15, 0x1f, RZ ;  /* 0x0000001f0f057819 */ /* 0x000fc800000006ff */
[----:B------:R-:W2:Y:S02]  /*1940*/  SYNCS.PHASECHK.TRANS64.TRYWAIT P0, [UR33+0x88], R5 ;  /* 0x00008805ff0075a7 */ /* 0x000ea40008001121 */
[----:B--2---:R-:W-:Y:S05]  /*1950*/  @!P0 BRA `(.L_x_23) ;  /* 0x0000006c00648947 */ /* 0x004fea0003800000 */
.L_x_22:
[----:B------:R2:W-:Y:S01]  /*1960*/  @!P5 SYNCS.ARRIVE.TRANS64 RZ, [UR33], R3 ;  /* 0x00000003ffffd9a7 */ /* 0x0005e20008000021 */
[----:B------:R-:W-:Y:S04]  /*1970*/  BSSY.RECONVERGENT B0, `(.L_x_24) ;  /* 0x0000003000007945 */ /* 0x000fe80003800200 */
[----:B------:R-:W-:Y:S05]  /*1980*/  @P4 BRA `(.L_x_25) ;  /* 0x0000000000044947 */ /* 0x000fea0003800000 */
[----:B------:R-:W-:Y:S05]  /*1990*/  BPT.TRAP 0x1 ;  /* 0x000000040000795c */ /* 0x000fea0000300000 */
.L_x_25:
[----:B------:R-:W-:Y:S05]  /*19a0*/  BSYNC.RECONVERGENT B0 ;  /* 0x0000000000007941 */ /* 0x000fea0003800200 */
.L_x_24:
[----:B------:R-:W-:Y:S02]  /*19b0*/  UIADD3 UR6, UPT, UPT, UR17, 0x1, URZ ;  /* 0x0000000111067890 */ /* 0x000fe4000fffe0ff */
[----:B------:R-:W-:Y:S02]  /*19c0*/  ULEA UR32, UR17, UR4, 0xc ;  /* 0x0000000411207291 */ /* 0x000fe4000f8e60ff */
[----:B------:R-:W-:Y:S02]  /*19d0*/  UISETP.NE.AND UP0, UPT, UR6, 0x11, UPT ;  /* 0x000000110600788c */ /* 0x000fe4000bf05270 */
[----:B------:R-:W-:Y:S02]  /*19e0*/  UIADD3 UR26, UP1, UPT, UR22, 0x80, URZ ;  /* 0x00000080161a7890 */ /* 0x000fe4000ff3e0ff */
[----:B------:R-:W-:Y:S02]  /*19f0*/  USEL UR9, URZ, 0x1, UP0 ;  /* 0x00000001ff097887 */ /* 0x000fe40008000000 */
[----:B------:R-:W-:-:S02]  /*1a00*/  USEL UR6, UR6, URZ, UP0 ;  /* 0x000000ff06067287 */ /* 0x000fc40008000000 */
[----:B------:R-:W-:Y:S02]  /*1a10*/  UIADD3 UR20, UP0, UPT, UR22, 0x180, URZ ;  /* 0x0000018016147890 */ /* 0x000fe4000ff1e0ff */
[----:B------:R-:W-:Y:S01]  /*1a20*/  ULEA UR8, UR6, UR4, 0x3 ;  /* 0x0000000406087291 */ /* 0x000fe2000f8e18ff */
[----:B------:R-:W-:Y:S01]  /*1a30*/  LOP3.LUT R15, R15, UR9, RZ, 0x3c, !PT ;  /* 0x000000090f0f7c12 */ /* 0x000fe2000f8e3cff */
[----:B------:R-:W-:Y:S02]  /*1a40*/  USHF.L.U32 UR34, UR16, 0x5, URZ ;  /* 0x0000000510227899 */ /* 0x000fe400080006ff */
[----:B------:R-:W-:Y:S01]  /*1a50*/  UIADD3.X UR27, UPT, UPT, URZ, UR23, URZ, UP1, !UPT ;  /* 0x00000017ff1b7290 */ /* 0x000fe20008ffe4ff */
[----:B-1----:R-:W-:Y:S01]  /*1a60*/  SHF.L.U32 R2, R15, 0x1f, RZ ;  /* 0x0000001f0f027819 */ /* 0x002fe200000006ff */
[----:B------:R-:W-:Y:S02]  /*1a70*/  UIADD3 UR32, UPT, UPT, UR32, 0x4600, URZ ;  /* 0x0000460020207890 */ /* 0x000fe4000fffe0ff */
[----:B------:R-:W-:Y:S01]  /*1a80*/  UIADD3.X UR21, UPT, UPT, URZ, UR23, URZ, UP0, !UPT ;  /* 0x00000017ff157290 */ /* 0x000fe200087fe4ff */
[----:B------:R1:W1:Y:S01]  /*1a90*/  SYNCS.PHASECHK.TRANS64.TRYWAIT P0, [UR8+0x88], R2 ;  /* 0x00008802ff0075a7 */ /* 0x0002620008001108 */
[----:B------:R-:W-:Y:S01]  /*1aa0*/  ULEA UR8, UR17, UR4, 0xd ;  /* 0x0000000411087291 */ /* 0x000fe2000f8e68ff */
[----:B------:R-:W-:Y:S01]  /*1ab0*/  UMOV UR18, 0x0 ;  /* 0x0000000000127882 */ /* 0x000fe20000000000 */
[----:B------:R-:W-:-:S02]  /*1ac0*/  UMOV UR19, 0x10000000 ;  /* 0x1000000000137882 */ /* 0x000fc40000000000 */
[----:B------:R-:W-:Y:S01]  /*1ad0*/  UIADD3 UR8, UPT, UPT, UR8, 0x15600, URZ ;  /* 0x0001560008087890 */ /* 0x000fe2000fffe0ff */
[----:B------:R1:W-:Y:S01]  /*1ae0*/  UTMALDG.3D [UR32], [UR26], desc[UR18] ;  /* 0x000012201a0075b4 */ /* 0x0003e20008011000 */
[----:B------:R-:W-:Y:S01]  /*1af0*/  UMOV UR12, UR36 ;  /* 0x00000024000c7c82 */ /* 0x000fe20008000000 */
[----:B------:R-:W-:Y:S01]  /*1b00*/  UMOV UR9, UR33 ;  /* 0x0000002100097c82 */ /* 0x000fe20008000000 */
[----:B------:R-:W-:Y:S01]  /*1b10*/  UMOV UR10, UR34 ;  /* 0x00000022000a7c82 */ /* 0x000fe20008000000 */
[----:B------:R-:W-:Y:S01]  /*1b20*/  UIADD3 UR16, UPT, UPT, UR16, 0x1, URZ ;  /* 0x0000000110107890 */ /* 0x000fe2000fffe0ff */
[----:B------:R-:W-:Y:S01]  /*1b30*/  UMOV UR24, UR5 ;  /* 0x0000000500187c82 */ /* 0x000fe20008000000 */
[----:B------:R-:W-:Y:S02]  /*1b40*/  UMOV UR17, UR6 ;  /* 0x0000000600117c82 */ /* 0x000fe40008000000 */
[----:B------:R1:W-:Y:S01]  /*1b50*/  UTMALDG.3D [UR8], [UR20], desc[UR18] ;  /* 0x00001208140075b4 */ /* 0x0003e20008011000 */
[----:B------:R-:W-:-:S09]  /*1b60*/  UISETP.NE.AND UP0, UPT, UR16, UR5, UPT ;  /* 0x000000051000728c */ /* 0x000fd2000bf05270 */
[----:B------:R-:W-:Y:S05]  /*1b70*/  BRA.U UP0, `(.L_x_26) ;  /* 0xfffffffd00607547 */ /* 0x000fea000b83ffff */
.L_x_21:
[----:B-1----:R-:W-:Y:S01]  /*1b80*/  ULEA UR8, UR6, UR4, 0x3 ;  /* 0x0000000406087291 */ /* 0x002fe2000f8e18ff */
[----:B------:R-:W-:Y:S01]  /*1b90*/  SHF.L.U32 R2, R15, 0x1f, RZ ;  /* 0x0000001f0f027819 */ /* 0x000fe200000006ff */
[----:B------:R-:W-:Y:S01]  /*1ba0*/  @!P1 SYNCS.ARRIVE.TRANS64.A1T0 RZ, [UR4+0x158], RZ ;  /* 0x000158ffffff99a7 */ /* 0x000fe20008100004 */
[----:B------:R-:W-:-:S06]  /*1bb0*/  UISETP.GT.AND UP0, UPT, UR15, UR14, UPT ;  /* 0x0000000e0f00728c */ /* 0x000fcc000bf04270 */
[----:B--2---:R1:W2:Y:S03]  /*1bc0*/  SYNCS.PHASECHK.TRANS64.TRYWAIT P0, [UR8+0x88], R2 ;  /* 0x00008802ff0075a7 */ /* 0x0042a60008001108 */
[----:B------:R-:W-:Y:S05]  /*1bd0*/  BRA.U !UP0, `(.L_x_27) ;  /* 0x0000000108ac7547 */ /* 0x000fea000b800000 */
[----:B------:R-:W-:Y:S01]  /*1be0*/  UIADD3 UR21, UPT, UPT, UR7, UR24, URZ ;  /* 0x0000001807157290 */ /* 0x000fe2000fffe0ff */
[----:B------:R-:W-:-:S11]  /*1bf0*/  UMOV UR25, UR6 ;  /* 0x0000000600197c82 */ /* 0x000fd60008000000 */
.L_x_32:
[----:B-1----:R-:W-:Y:S01]  /*1c00*/  ULEA UR17, UR25, UR4, 0x3 ;  /* 0x0000000419117291 */ /* 0x002fe2000f8e18ff */
[----:B--2---:R-:W-:Y:S01]  /*1c10*/  @!P5 MOV R3, 0x3000 ;  /* 0x000030000003d802 */ /* 0x004fe20000000f00 */
[----:B--2---:R-:W-:Y:S10]  /*1c20*/  @P0 BRA `(.L_x_28) ;  /* 0x00000000000c0947 */ /* 0x004ff40003800000 */
[----:B------:R-:W-:-:S04]  /*1c30*/  SHF.L.U32 R5, R15, 0x1f, RZ ;  /* 0x0000001f0f057819 */ /* 0x000fc800000006ff */
[----:B------:R-:W2:Y:S02]  /*1c40*/  SYNCS.PHASECHK.TRANS64.TRYWAIT P0, [UR17+0x88], R5 ;  /* 0x00008805ff0075a7 */ /* 0x000ea40008001111 */
[----:B--2---:R-:W-:Y:S05]  /*1c50*/  @!P0 BRA `(.L_x_29) ;  /* 0x0000006800bc8947 */ /* 0x004fea0003800000 */
.L_x_28:
[----:B------:R2:W-:Y:S01]  /*1c60*/  @!P5 SYNCS.ARRIVE.TRANS64 RZ, [UR17], R3 ;  /* 0x00000003ffffd9a7 */ /* 0x0005e20008000011 */
[----:B------:R-:W-:Y:S04]  /*1c70*/  BSSY.RECONVERGENT B0, `(.L_x_30) ;  /* 0x0000003000007945 */ /* 0x000fe80003800200 */
[----:B------:R-:W-:Y:S05]  /*1c80*/  @P4 BRA `(.L_x_31) ;  /* 0x0000000000044947 */ /* 0x000fea0003800000 */
[----:B------:R-:W-:Y:S05]  /*1c90*/  BPT.TRAP 0x1 ;  /* 0x000000040000795c */ /* 0x000fea0000300000 */
.L_x_31:
[----:B------:R-:W-:Y:S05]  /*1ca0*/  BSYNC.RECONVERGENT B0 ;  /* 0x0000000000007941 */ /* 0x000fea0003800200 */
.L_x_30:
        /* <DEDUP_REMOVED lines=10> */
[----:B------:R-:W-:Y:S01]  /*1d50*/  UIADD3 UR16, UPT, UPT, UR16, 0x4600, URZ ;  /* 0x0000460010107890 */ /* 0x000fe2000fffe0ff */
[----:B-1----:R-:W-:Y:S01]  /*1d60*/  SHF.L.U32 R2, R15, 0x1f, RZ ;  /* 0x0000001f0f027819 */ /* 0x002fe200000006ff */
[----:B------:R-:W-:Y:S02]  /*1d70*/  UIADD3.X UR31, UPT, UPT, URZ, UR23, URZ, UP1, !UPT ;  /* 0x00000017ff1f7290 */ /* 0x000fe40008ffe4ff */
[----:B------:R-:W-:Y:S01]  /*1d80*/  UIADD3.X UR29, UPT, UPT, URZ, UR23, URZ, UP0, !UPT ;  /* 0x00000017ff1d7290 */ /* 0x000fe200087fe4ff */
[----:B------:R1:W1:Y:S01]  /*1d90*/  SYNCS.PHASECHK.TRANS64.TRYWAIT P0, [UR8+0x88], R2 ;  /* 0x00008802ff0075a7 */ /* 0x0002620008001108 */
[----:B------:R-:W-:Y:S01]  /*1da0*/  ULEA UR8, UR25, UR4, 0xd ;  /* 0x0000000419087291 */ /* 0x000fe2000f8e68ff */
[----:B------:R-:W-:Y:S01]  /*1db0*/  UMOV UR26, 0x0 ;  /* 0x00000000001a7882 */ /* 0x000fe20000000000 */
[----:B------:R-:W-:-:S02]  /*1dc0*/  UMOV UR27, 0x10000000 ;  /* 0x10000000001b7882 */ /* 0x000fc40000000000 */
[----:B------:R-:W-:Y:S01]  /*1dd0*/  UIADD3 UR8, UPT, UPT, UR8, 0x15600, URZ ;  /* 0x0001560008087890 */ /* 0x000fe2000fffe0ff */
[----:B------:R-:W-:Y:S01]  /*1de0*/  UMOV UR19, UR35 ;  /* 0x0000002300137c82 */ /* 0x000fe20008000000 */
[----:B------:R-:W-:Y:S01]  /*1df0*/  UMOV UR20, UR36 ;  /* 0x0000002400147c82 */ /* 0x000fe20008000000 */
[----:B------:R-:W-:Y:S01]  /*1e00*/  UMOV UR12, UR36 ;  /* 0x00000024000c7c82 */ /* 0x000fe20008000000 */
[----:B------:R-:W-:Y:S01]  /*1e10*/  UMOV UR9, UR17 ;  /* 0x0000001100097c82 */ /* 0x000fe20008000000 */
[----:B------:R-:W-:Y:S01]  /*1e20*/  UMOV UR10, UR18 ;  /* 0x00000012000a7c82 */ /* 0x000fe20008000000 */
[----:B------:R1:W-:Y:S01]  /*1e30*/  UTMALDG.3D [UR16], [UR30], desc[UR26] ;  /* 0x00001a101e0075b4 */ /* 0x0003e20008011000 */
[----:B------:R-:W-:Y:S01]  /*1e40*/  UIADD3 UR24, UPT, UPT, UR24, 0x1, URZ ;  /* 0x0000000118187890 */ /* 0x000fe2000fffe0ff */
[----:B------:R-:W-:-:S03]  /*1e50*/  UMOV UR25, UR6 ;  /* 0x0000000600197c82 */ /* 0x000fc60008000000 */
[----:B------:R-:W-:Y:S01]  /*1e60*/  UISETP.NE.AND UP0, UPT, UR24, UR21, UPT ;  /* 0x000000151800728c */ /* 0x000fe2000bf05270 */
[----:B------:R1:W-:Y:S08]  /*1e70*/  UTMALDG.3D [UR8], [UR28], desc[UR26] ;  /* 0x00001a081c0075b4 */ /* 0x0003f00008011000 */
[----:B------:R-:W-:Y:S05]  /*1e80*/  BRA.U UP0, `(.L_x_32) ;  /* 0xfffffffd005c7547 */ /* 0x000fea000b83ffff */
.L_x_27:
[----:B-1----:R-:W-:Y:S01]  /*1e90*/  LEA R2, R14, UR4, 0x3 ;  /* 0x000000040e027c11 */ /* 0x002fe2000f8e18ff */
[----:B------:R-:W-:Y:S01]  /*1ea0*/  NOP ;  /* 0x0000000000007918 */ /* 0x000fe20000000000 */
[----:B--2---:R-:W-:Y:S02]  /*1eb0*/  SHF.L.U32 R3, R12, 0x1f, RZ ;  /* 0x0000001f0c037819 */ /* 0x004fe400000006ff */
[----:B------:R-:W-:Y:S02]  /*1ec0*/  LEA R4, R14, UR4, 0x4 ;  /* 0x000000040e047c11 */ /* 0x000fe4000f8e20ff */
[----:B------:R-:W1:Y:S02]  /*1ed0*/  SYNCS.PHASECHK.TRANS64.TRYWAIT P0, [R2+URZ+0x160], R3 ;  /* 0x00016003020075a7 */ /* 0x000e6400080011ff */
[----:B-1----:R-:W-:Y:S05]  /*1ee0*/  @!P0 BRA `(.L_x_33) ;  /* 0x0000006800308947 */ /* 0x002fea0003800000 */
.L_x_148:
[----:B------:R-:W2:Y:S01]  /*1ef0*/  LDS.128 R4, [R4+0x1f0] ;  /* 0x0001f00004047984 */ /* 0x000ea20000000c00 */
[----:B---3--:R-:W-:Y:S01]  /*1f00*/  ISETP.GE.AND P0, PT, R26, 0x1, PT ;  /* 0x000000011a00780c */ /* 0x008fe20003f06270 */
[----:B-1----:R-:W-:Y:S01]  /*1f10*/  VIADD R2, R2, 0x170 ;  /* 0x0000017002027836 */ /* 0x002fe20000000000 */
[----:B------:R-:W-:Y:S01]  /*1f20*/  @!PT LDS RZ, [RZ] ;  /* 0x00000000fffff984 */ /* 0x000fe20000000800 */
[----:B------:R-:W-:Y:S01]  /*1f30*/  @!PT LDS RZ, [RZ] ;  /* 0x00000000fffff984 */ /* 0x000fe20000000800 */
[----:B------:R-:W-:Y:S01]  /*1f40*/  @!PT LDS RZ, [RZ] ;  /* 0x00000000fffff984 */ /* 0x000fe20000000800 */
[----:B------:R-:W-:Y:S01]  /*1f50*/  @!PT LDS RZ, [RZ] ;  /* 0x00000000fffff984 */ /* 0x000fe20000000800 */
[----:B------:R1:W-:Y:S06]  /*1f60*/  MEMBAR.ALL.CTA ;  /* 0x0000000000007992 */ /* 0x0003ec0000008000 */
[----:B-1----:R-:W1:Y:S01]  /*1f70*/  FENCE.VIEW.ASYNC.S ;  /* 0x00000000000073c6 */ /* 0x002e620000000000 */
[----:B------:R-:W-:-:S04]  /*1f80*/  PRMT R2, RZ, 0x654, R2 ;  /* 0x00000654ff027816 */ /* 0x000fc80000000002 */
[----:B-1----:R1:W-:Y:S01]  /*1f90*/  SYNCS.ARRIVE.TRANS64.RED.A1T0 RZ, [R2+URZ], RZ ;  /* 0x000000ff02ff79a7 */ /* 0x0023e200081004ff */
[----:B--2---:R-:W-:-:S13]  /*1fa0*/  LOP3.LUT P2, RZ, R6, 0x1, RZ, 0xc0, !PT ;  /* 0x0000000106ff7812 */ /* 0x004fda000784c0ff */
[----:B------:R-:W-:Y:S01]  /*1fb0*/  @P2 SHF.R.U32.HI R3, RZ, 0x10, R5 ;  /* 0x00000010ff032819 */ /* 0x000fe20000011605 */
[----:B------:R-:W-:Y:S01]  /*1fc0*/  VOTEU.ANY UP0, P2 ;  /* 0x0000000000ff7886 */ /* 0x000fe20001000100 */
[----:B------:R-:W-:Y:S02]  /*1fd0*/  @P2 MOV R13, R4 ;  /* 0x00000004000d2202 */ /* 0x000fe40000000f00 */
[----:B------:R-:W-:Y:S02]  /*1fe0*/  @P2 R2UR.BROADCAST UR8, R3 ;  /* 0x00000000030822ca */ /* 0x000fe400008e0000 */
[----:B------:R-:W-:-:S11]  /*1ff0*/  @P2 LOP3.LUT R11, R5, 0xffff, RZ, 0xc0, !PT ;  /* 0x0000ffff050b2812 */ /* 0x000fd600078ec0ff */
[----:B------:R-:W-:Y:S01]  /*2000*/  @UP0 UMOV UR36, UR8 ;  /* 0x0000000800240c82 */ /* 0x000fe20008000000 */
[----:B-1----:R-:W-:Y:S05]  /*2010*/  @!P0 BRA `(.L_x_34) ;  /* 0x0000000000b88947 */ /* 0x002fea0003800000 */
[----:B------:R-:W4:Y:S01]  /*2020*/  LDC.64 R4, c[0x0][0xb18] ;  /* 0x0002c600ff047b82 */ /* 0x000f220000000a00 */
[----:B------:R-:W-:-:S07]  /*2030*/  ISETP.NE.AND P3, PT, R26, 0x1, PT ;  /* 0x000000011a00780c */ /* 0x000fce0003f65270 */
[----:B------:R-:W1:Y:S08]  /*2040*/  LDC.64 R6, c[0x0][0xb10] ;  /* 0x0002c400ff067b82 */ /* 0x000e700000000a00 */
[----:B------:R-:W2:Y:S08]  /*2050*/  LDC R16, c[0x0][0xb20] ;  /* 0x0002c800ff107b82 */ /* 0x000eb00000000800 */
[----:B------:R-:W3:Y:S01]  /*2060*/  LDC R18, c[0x0][0xb0c] ;  /* 0x0002c300ff127b82 */ /* 0x000ee20000000800 */
[----:B----4-:R-:W-:Y:S01]  /*2070*/  IMAD.HI.U32 R17, R0, R5, RZ ;  /* 0x0000000500117227 */ /* 0x010fe200078e00ff */
[----:B------:R-:W-:-:S03]  /*2080*/  ISETP.NE.AND P0, PT, R4, 0x1, PT ;  /* 0x000000010400780c */ /* 0x000fc60003f05270 */
[----:B------:R-:W-:-:S03]  /*2090*/  IMAD.HI.U32 R5, R11, R5, RZ ;  /* 0x000000050b057227 */ /* 0x000fc600078e00ff */
[----:B------:R-:W4:Y:S01]  /*20a0*/  LDC.64 R2, c[0x0][0xb28] ;  /* 0x0002ca00ff027b82 */ /* 0x000f220000000a00 */
[----:B-1----:R-:W-:-:S04]  /*20b0*/  IMAD.HI.U32 R20, R9, R6, RZ ;  /* 0x0000000609147227 */ /* 0x002fc800078e00ff */
[----:B------:R-:W-:Y:S01]  /*20c0*/  IMAD.HI.U32 R22, R13, R6, RZ ;  /* 0x000000060d167227 */ /* 0x000fe200078e00ff */
[----:B------:R-:W-:Y:S02]  /*20d0*/  SHF.R.U32.HI R20, RZ, R7, R20 ;  /* 0x00000007ff147219 */ /* 0x000fe40000011614 */
[-C--:B--2---:R-:W-:Y:S02]  /*20e0*/  SHF.R.U32.HI R17, RZ, R16.reuse, R17 ;  /* 0x00000010ff117219 */ /* 0x084fe40000011611 */
[----:B------:R-:W-:Y:S02]  /*20f0*/  SHF.R.U32.HI R16, RZ, R16, R5 ;  /* 0x00000010ff107219 */ /* 0x000fe40000011605 */
[----:B------:R-:W-:Y:S02]  /*2100*/  SEL R17, R0, R17, !P0 ;  /* 0x0000001100117207 */ /* 0x000fe40004000000 */
[----:B------:R-:W-:Y:S02]  /*2110*/  SHF.R.U32.HI R22, RZ, R7, R22 ;  /* 0x00000007ff167219 */ /* 0x000fe40000011616 */
[----:B---3--:R-:W-:-:S02]  /*2120*/  ISETP.NE.AND P1, PT, R18, 0x1, PT ;  /* 0x000000011200780c */ /* 0x008fc40003f25270 */
[----:B------:R-:W-:Y:S02]  /*2130*/  SEL R5, R11, R16, !P0 ;  /* 0x000000100b057207 */ /* 0x000fe40004000000 */
[----:B------:R-:W-:Y:S02]  /*2140*/  SEL R19, R9, R20, !P1 ;  /* 0x0000001409137207 */ /* 0x000fe40004800000 */
[----:B------:R-:W-:Y:S01]  /*2150*/  SEL R7, R13, R22, !P1 ;  /* 0x000000160d077207 */ /* 0x000fe20004800000 */
[----:B----4-:R-:W-:-:S04]  /*2160*/  IMAD.HI.U32 R20, R17, R2, RZ ;  /* 0x0000000211147227 */ /* 0x010fc800078e00ff */
[----:B------:R-:W-:Y:S01]  /*2170*/  IMAD.HI.U32 R6, R19, R2, RZ ;  /* 0x0000000213067227 */ /* 0x000fe200078e00ff */
[----:B------:R-:W-:-:S04]  /*2180*/  @P3 SHF.R.U32.HI R17, RZ, R3, R20 ;  /* 0x00000003ff113219 */ /* 0x000fc80000011614 */
        /* <DEDUP_REMOVED lines=8> */
[----:B------:R-:W-:-:S04]  /*2210*/  @!P0 IMAD.HI.U32 R16, R7, R2, RZ ;  /* 0x0000000207108227 */ /* 0x000fc800078e00ff */
[----:B------:R-:W-:Y:S01]  /*2220*/  IMAD.MOV R2, RZ, RZ, -R6 ;  /* 0x000000ffff027224 */ /* 0x000fe200078e0a06 */
[----:B------:R-:W-:-:S03]  /*2230*/  @!P0 SHF.R.U32.HI R16, RZ, R3, R16 ;  /* 0x00000003ff108219 */ /* 0x000fc60000011610 */
[----:B------:R-:W-:Y:S01]  /*2240*/  IMAD R2, R26, R2, R5 ;  /* 0x000000021a027224 */ /* 0x000fe200078e0205 */
[----:B------:R-:W-:Y:S02]  /*2250*/  @!P0 SEL R3, R7, R16, !P3 ;  /* 0x0000001007038207 */ /* 0x000fe40005800000 */
[----:B------:R-:W-:-:S03]  /*2260*/  IADD3 R16, PT, PT, -R5, RZ, RZ ;  /* 0x000000ff05107210 */ /* 0x000fc60007ffe1ff */
[--C-:B------:R-:W-:Y:S02]  /*2270*/  @!P0 IMAD.IADD R6, R6, 0x1, -R3.reuse ;  /* 0x0000000106068824 */ /* 0x100fe400078e0a03 */
[----:B------:R-:W-:Y:S01]  /*2280*/  @!P0 IMAD R3, R2, R19, R3 ;  /* 0x0000001302038224 */ /* 0x000fe200078e0203 */
[----:B------:R-:W-:Y:S01]  /*2290*/  IADD3 R2, PT, PT, -R7, RZ, RZ ;  /* 0x000000ff07027210 */ /* 0x000fe20007ffe1ff */
[----:B------:R-:W-:Y:S02]  /*22a0*/  @!P0 IMAD R5, R26, R6, R7 ;  /* 0x000000061a058224 */ /* 0x000fe400078e0207 */
[----:B------:R-:W-:Y:S02]  /*22b0*/  IMAD R11, R4, R16, R11 ;  /* 0x00000010040b7224 */ /* 0x000fe400078e020b */
[----:B------:R-:W-:Y:S02]  /*22c0*/  @!P0 IMAD.MOV.U32 R7, RZ, RZ, R3 ;  /* 0x000000ffff078224 */ /* 0x000fe400078e0003 */
[----:B------:R-:W-:-:S02]  /*22d0*/  IMAD R2, R18, R2, R13 ;  /* 0x0000000212027224 */ /* 0x000fc400078e020d */
[----:B------:R-:W-:Y:S02]  /*22e0*/  IMAD R11, R5, R4, R11 ;  /* 0x00000004050b7224 */ /* 0x000fe400078e020b */
[----:B------:R-:W-:Y:S02]  /*22f0*/  IMAD R13, R7, R18, R2 ;  /* 0x00000012070d7224 */ /* 0x000fe400078e0202 */
.L_x_34:
[----:B------:R-:W1:Y:S02]  /*2300*/  LDCU UR8, c[0x0][0xb30] ;  /* 0x00016600ff0877ac */ /* 0x000e640008000800 */
[----:B-1----:R-:W-:-:S09]  /*2310*/  UISETP.NE.AND UP0, UPT, UR8, 0x1, UPT ;  /* 0x000000010800788c */ /* 0x002fd2000bf05270 */
[----:B------:R-:W-:Y:S05]  /*2320*/  BRA.U UP0, `(.L_x_35) ;  /* 0x0000000100407547 */ /* 0x000fea000b800000 */
[----:B------:R-:W1:Y:S08]  /*2330*/  LDC.64 R4, c[0x0][0xb10] ;  /* 0x0002c400ff047b82 */ /* 0x000e700000000a00 */
[----:B------:R-:W2:Y:S08]  /*2340*/  LDC.64 R2, c[0x0][0xb18] ;  /* 0x0002c600ff027b82 */ /* 0x000eb00000000a00 */
[----:B------:R-:W3:Y:S08]  /*2350*/  LDC R6, c[0x0][0xb20] ;  /* 0x0002c800ff067b82 */ /* 0x000ef00000000800 */
[----:B------:R-:W4:Y:S01]  /*2360*/  LDC R16, c[0x0][0xb0c] ;  /* 0x0002c300ff107b82 */ /* 0x000f220000000800 */
[----:B-1----:R-:W-:-:S05]  /*2370*/  IMAD.HI.U32 R4, R13, R4, RZ ;  /* 0x000000040d047227 */ /* 0x002fca00078e00ff */
[----:B------:R-:W-:Y:S01]  /*2380*/  SHF.R.U32.HI R4, RZ, R5, R4 ;  /* 0x00000005ff047219 */ /* 0x000fe20000011604 */
[----:B--2---:R-:W-:Y:S01]  /*2390*/  IMAD.HI.U32 R3, R11, R3, RZ ;  /* 0x000000030b037227 */ /* 0x004fe200078e00ff */
[----:B------:R-:W-:-:S04]  /*23a0*/  ISETP.NE.AND P0, PT, R2, 0x1, PT ;  /* 0x000000010200780c */ /* 0x000fc80003f05270 */
[----:B---3--:R-:W-:-:S04]  /*23b0*/  SHF.R.U32.HI R6, RZ, R6, R3 ;  /* 0x00000006ff067219 */ /* 0x008fc80000011603 */
[----:B------:R-:W-:Y:S02]  /*23c0*/  SEL R3, R11, R6, !P0 ;  /* 0x000000060b037207 */ /* 0x000fe40004000000 */
[----:B----4-:R-:W-:-:S04]  /*23d0*/  ISETP.NE.AND P1, PT, R16, 0x1, PT ;  /* 0x000000011000780c */ /* 0x010fc80003f25270 */
[----:B------:R-:W-:-:S05]  /*23e0*/  SEL R4, R13, R4, !P1 ;  /* 0x000000040d047207 */ /* 0x000fca0004800000 */
[----:B------:R-:W-:Y:S02]  /*23f0*/  IMAD.IADD R5, R3, 0x1, -R4 ;  /* 0x0000000103057824 */ /* 0x000fe400078e0a04 */
[----:B------:R-:W-:Y:S02]  /*2400*/  IMAD.IADD R3, R4, 0x1, -R3 ;  /* 0x0000000104037824 */ /* 0x000fe400078e0a03 */
[----:B------:R-:W-:Y:S02]  /*2410*/  IMAD R13, R5, R16, R13 ;  /* 0x00000010050d7224 */ /* 0x000fe400078e020d */
[----:B------:R-:W-:-:S07]  /*2420*/  IMAD R11, R3, R2, R11 ;  /* 0x00000002030b7224 */ /* 0x000fce00078e020b */
.L_x_35:
[----:B------:R-:W-:Y:S01]  /*2430*/  VIADD R14, R14, 0x1 ;  /* 0x000000010e0e7836 */ /* 0x000fe20000000000 */
[----:B------:R-:W-:Y:S01]  /*2440*/  PLOP3.LUT P1, PT, PT, PT, PT, 0x80, 0x8 ;  /* 0x000000000008781c */ /* 0x000fe20003f2f070 */
[----:B------:R-:W-:Y:S02]  /*2450*/  IMAD.IADD R21, R13, 0x1, R60 ;  /* 0x000000010d157824 */ /* 0x000fe400078e023c */
[----:B------:R-:W-:Y:S01]  /*2460*/  IMAD.IADD R20, R11, 0x1, R58 ;  /* 0x000000010b147824 */ /* 0x000fe200078e023a */
[----:B------:R-:W-:-:S04]  /*2470*/  ISETP.NE.AND P0, PT, R14, 0x2, PT ;  /* 0x000000020e00780c */ /* 0x000fc80003f05270 */
[----:B------:R-:W-:Y:S02]  /*2480*/  SEL R3, RZ, 0x1, P0 ;  /* 0x00000001ff037807 */ /* 0x000fe40000000000 */
[----:B------:R-:W-:Y:S02]  /*2490*/  SEL R14, R14, RZ, P0 ;  /* 0x000000ff0e0e7207 */ /* 0x000fe40000000000 */
[----:B------:R-:W-:Y:S01]  /*24a0*/  LOP3.LUT R12, R12, R3, RZ, 0x3c, !PT ;  /* 0x000000030c0c7212 */ /* 0x000fe200078e3cff */
[----:B------:R-:W-:Y:S06]  /*24b0*/  @P2 BRA `(.L_x_36) ;  /* 0xfffffff000982947 */ /* 0x000fec000383ffff */
[----:B------:R-:W-:Y:S01]  /*24c0*/  UIADD3 UR4, UPT, UPT, UR4, 0x88, URZ ;  /* 0x0000008804047890 */ /* 0x000fe2000fffe0ff */
[----:B------:R-:W-:-:S03]  /*24d0*/  SHF.L.U32 R3, R15, 0x1f, RZ ;  /* 0x0000001f0f037819 */ /* 0x000fc600000006ff */
[----:B------:R-:W-:-:S09]  /*24e0*/  ULEA UR5, UR6, UR4, 0x3 ;  /* 0x0000000406057291 */ /* 0x000fd2000f8e18ff */
[----:B------:R-:W1:Y:S02]  /*24f0*/  SYNCS.PHASECHK.TRANS64.TRYWAIT P0, [UR5], R3 ;  /* 0x00000003ff0075a7 */ /* 0x000e640008001105 */
[----:B-1----:R-:W-:Y:S05]  /*2500*/  @!P0 BRA `(.L_x_37) ;  /* 0x0000006000bc8947 */ /* 0x002fea0003800000 */
.L_x_150:
[----:B------:R-:W-:-:S04]  /*2510*/  UIADD3 UR6, UPT, UPT, UR6, 0x1, URZ ;  /* 0x0000000106067890 */ /* 0x000fc8000fffe0ff */
[----:B------:R-:W-:-:S04]  /*2520*/  UISETP.NE.AND UP0, UPT, UR6, 0x11, UPT ;  /* 0x000000110600788c */ /* 0x000fc8000bf05270 */
[----:B------:R-:W-:Y:S02]  /*2530*/  USEL UR7, URZ, 0x1, UP0 ;  /* 0x00000001ff077887 */ /* 0x000fe40008000000 */
[----:B------:R-:W-:-:S04]  /*2540*/  USEL UR6, UR6, URZ, UP0 ;  /* 0x000000ff06067287 */ /* 0x000fc80008000000 */
[----:B------:R-:W-:Y:S01]  /*2550*/  ULEA UR5, UR6, UR4, 0x3 ;  /* 0x0000000406057291 */ /* 0x000fe2000f8e18ff */
[----:B------:R-:W-:-:S04]  /*2560*/  LOP3.LUT R2, R15, UR7, RZ, 0x3c, !PT ;  /* 0x000000070f027c12 */ /* 0x000fc8000f8e3cff */
[----:B-1----:R-:W-:-:S04]  /*2570*/  SHF.L.U32 R3, R2, 0x1f, RZ ;  /* 0x0000001f02037819 */ /* 0x002fc800000006ff */
[----:B------:R-:W1:Y:S02]  /*2580*/  SYNCS.PHASECHK.TRANS64.TRYWAIT P0, [UR5], R3 ;  /* 0x00000003ff0075a7 */ /* 0x000e640008001105 */
[----:B-1----:R-:W-:Y:S05]  /*2590*/  @!P0 BRA `(.L_x_38) ;  /* 0x0000006000b08947 */ /* 0x002fea0003800000 */
.L_x_152:
        /* <DEDUP_REMOVED lines=9> */
.L_x_154:
        /* <DEDUP_REMOVED lines=9> */
.L_x_156:
        /* <DEDUP_REMOVED lines=9> */
.L_x_158:
        /* <DEDUP_REMOVED lines=9> */
.L_x_160:
        /* <DEDUP_REMOVED lines=9> */
.L_x_162:
        /* <DEDUP_REMOVED lines=9> */
.L_x_164:
        /* <DEDUP_REMOVED lines=9> */
.L_x_166:
        /* <DEDUP_REMOVED lines=9> */
.L_x_168:
        /* <DEDUP_REMOVED lines=9> */
.L_x_170:
        /* <DEDUP_REMOVED lines=9> */
.L_x_172:
        /* <DEDUP_REMOVED lines=9> */
.L_x_174:
        /* <DEDUP_REMOVED lines=9> */
.L_x_176:
        /* <DEDUP_REMOVED lines=9> */
.L_x_178:
        /* <DEDUP_REMOVED lines=9> */
.L_x_180:
[----:B------:R-:W-:-:S04]  /*2d80*/  UIADD3 UR6, UPT, UPT, UR6, 0x1, URZ ;  /* 0x0000000106067890 */ /* 0x000fc8000fffe0ff */
[----:B------:R-:W-:-:S04]  /*2d90*/  UISETP.NE.AND UP0, UPT, UR6, 0x11, UPT ;  /* 0x000000110600788c */ /* 0x000fc8000bf05270 */
[----:B------:R-:W-:Y:S02]  /*2da0*/  USEL UR5, URZ, 0x1, UP0 ;  /* 0x00000001ff057887 */ /* 0x000fe40008000000 */
[----:B------:R-:W-:-:S04]  /*2db0*/  USEL UR6, UR6, URZ, UP0 ;  /* 0x000000ff06067287 */ /* 0x000fc80008000000 */
[----:B------:R-:W-:Y:S01]  /*2dc0*/  ULEA UR6, UR6, UR4, 0x3 ;  /* 0x0000000406067291 */ /* 0x000fe2000f8e18ff */
[----:B-1----:R-:W-:-:S04]  /*2dd0*/  LOP3.LUT R3, R2, UR5, RZ, 0x3c, !PT ;  /* 0x0000000502037c12 */ /* 0x002fc8000f8e3cff */
[----:B------:R-:W-:Y:S01]  /*2de0*/  SHF.L.U32 R3, R3, 0x1f, RZ ;  /* 0x0000001f03037819 */ /* 0x000fe200000006ff */
[----:B----4-:R-:W-:-:S07]  /*2df0*/  IMAD.U32 R0, RZ, RZ, UR6 ;  /* 0x00000006ff007e24 */ /* 0x010fce000f8e00ff */
.L_x_53:
[----:B-1----:R1:W2:Y:S02]  /*2e00*/  SYNCS.PHASECHK.TRANS64.TRYWAIT P0, [R0+URZ], R3 ;  /* 0x00000003000075a7 */ /* 0x0022a400080011ff */
[----:B--2---:R-:W-:Y:S05]  /*2e10*/  @!P0 NANOSLEEP.SYNCS 0x989680 ;  /* 0x009896800000895d */ /* 0x004fea0003900000 */
[----:B------:R-:W2:Y:S02]  /*2e20*/  @!P0 SYNCS.PHASECHK.TRANS64 P0, [R0+URZ], R3 ;  /* 0x00000003000085a7 */ /* 0x000ea400080010ff */
[----:B--2---:R-:W-:Y:S05]  /*2e30*/  @P0 EXIT ;  /* 0x000000000000094d */ /* 0x004fea0003800000 */
[----:B------:R-:W-:Y:S05]  /*2e40*/  BRA `(.L_x_53) ;  /* 0xfffffffc00ec7947 */ /* 0x000fea000383ffff */
.L_x_18:
[----:B------:R-:W-:-:S04]  /*2e50*/  UISETP.NE.AND UP1, UPT, UR37, URZ, UPT ;  /* 0x000000ff2500728c */ /* 0x000fc8000bf25270 */
[----:B------:R-:W-:-:S09]  /*2e60*/  UISETP.NE.OR UP1, UPT, UR8, 0x1, UP1 ;  /* 0x000000010800788c */ /* 0x000fd20008f25670 */
[----:B------:R-:W-:Y:S05]  /*2e70*/  BRA.U UP1, `(.L_x_54) ;  /* 0x0000000501487547 */ /* 0x000fea000b800000 */
[----:B------:R-:W-:Y:S01]  /*2e80*/  ISETP.NE.AND P2, PT, R2, RZ, PT ;  /* 0x000000ff0200720c */ /* 0x000fe20003f45270 */
[----:B------:R-:W-:Y:S01]  /*2e90*/  IMAD.MOV.U32 R12, RZ, RZ, 0x1 ;  /* 0x00000001ff0c7424 */ /* 0x000fe200078e00ff */
[----:B------:R-:W-:Y:S02]  /*2ea0*/  CS2R R10, SRZ ;  /* 0x00000000000a7805 */ /* 0x000fe4000001ff00 */
[----:B------:R-:W-:Y:S01]  /*2eb0*/  CS2R R8, SRZ ;  /* 0x0000000000087805 */ /* 0x000fe2000001ff00 */
[----:B------:R-:W-:Y:S01]  /*2ec0*/  UMOV UR4, 0x400 ;  /* 0x0000040000047882 */ /* 0x000fe20000000000 */
[----:B------:R-:W-:Y:S01]  /*2ed0*/  UMOV UR6, URZ ;  /* 0x000000ff00067c82 */ /* 0x000fe20008000000 */
[----:B------:R-:W-:-:S12]  /*2ee0*/  ULEA UR37, UR37, UR4, 0x18 ;  /* 0x0000000425257291 */ /* 0x000fd8000f8ec0ff */
.L_x_58:
[----:B------:R-:W-:Y:S02]  /*2ef0*/  LEA R0, R8, UR37, 0x3 ;  /* 0x0000002508007c11 */ /* 0x000fe4000f8e18ff */
[----:B------:R-:W-:-:S03]  /*2f00*/  SHF.L.U32 R5, R9, 0x1f, RZ ;  /* 0x0000001f09057819 */ /* 0x000fc600000006ff */
[----:B------:R-:W-:Y:S01]  /*2f10*/  VIADD R4, R0, 0x1d0 ;  /* 0x000001d000047836 */ /* 0x000fe20000000000 */
[----:B------:R-:W1:Y:S02]  /*2f20*/  SYNCS.PHASECHK.TRANS64.TRYWAIT P0, [R0+URZ+0x1c0], R5 ;  /* 0x0001c005000075a7 */ /* 0x000e6400080011ff */
[----:B-1----:R-:W-:Y:S05]  /*2f30*/  @!P0 BRA `(.L_x_55) ;  /* 0x0000005c00b08947 */ /* 0x002fea0003800000 */
.L_x_181:
[----:B------:R-:W-:Y:S01]  /*2f40*/  ULEA UR5, UR6, UR37, 0x3 ;  /* 0x0000002506057291 */ /* 0x000fe2000f8e18ff */
[----:B------:R-:W-:Y:S02]  /*2f50*/  PRMT R4, RZ, 0x654, R4 ;  /* 0x00000654ff047816 */ /* 0x000fe40000000004 */
[----:B-1----:R-:W-:Y:S01]  /*2f60*/  SHF.L.U32 R5, R12, 0x1f, RZ ;  /* 0x0000001f0c057819 */ /* 0x002fe200000006ff */
[----:B------:R-:W-:Y:S01]  /*2f70*/  UIADD3 UR4, UPT, UPT, UR5, 0x160, URZ ;  /* 0x0000016005047890 */ /* 0x000fe2000fffe0ff */
[----:B------:R1:W-:Y:S05]  /*2f80*/  SYNCS.ARRIVE.TRANS64.RED.A1T0 RZ, [R4+URZ], RZ ;  /* 0x000000ff04ff79a7 */ /* 0x0003ea00081004ff */
[----:B------:R-:W-:Y:S01]  /*2f90*/  IMAD.U32 R7, RZ, RZ, UR4 ;  /* 0x00000004ff077e24 */ /* 0x000fe2000f8e00ff */
[----:B------:R-:W2:Y:S04]  /*2fa0*/  SYNCS.PHASECHK.TRANS64.TRYWAIT P0, [UR5+0x170], R5 ;  /* 0x00017005ff0075a7 */ /* 0x000ea80008001105 */
[----:B------:R-:W-:Y:S01]  /*2fb0*/  PRMT R6, R2, 0x654, R7 ;  /* 0x0000065402067816 */ /* 0x000fe20000000007 */
[----:B-1----:R-:W-:Y:S01]  /*2fc0*/  @!P2 IMAD.MOV.U32 R4, RZ, RZ, 0x10 ;  /* 0x00000010ff04a424 */ /* 0x002fe200078e00ff */
[----:B--2---:R-:W-:Y:S06]  /*2fd0*/  @!P0 BRA `(.L_x_56) ;  /* 0x0000005c009c8947 */ /* 0x004fec0003800000 */
.L_x_183:
[----:B------:R-:W-:Y:S01]  /*2fe0*/  ULEA UR4, UR6, UR37, 0x4 ;  /* 0x0000002506047291 */ /* 0x000fe2000f8e20ff */
[----:B------:R-:W-:Y:S01]  /*2ff0*/  SEL R3, R6, R3, !P2 ;  /* 0x0000000306037207 */ /* 0x000fe20005000000 */
[----:B------:R-:W-:Y:S01]  /*3000*/  UIADD3 UR5, UPT, UPT, UR5, 0x160, URZ ;  /* 0x0000016005057890 */ /* 0x000fe2000fffe0ff */
[----:B-1----:R-:W-:Y:S01]  /*3010*/  LEA R0, R11, UR37, 0x3 ;  /* 0x000000250b007c11 */ /* 0x002fe2000f8e18ff */
[----:B------:R-:W-:Y:S01]  /*3020*/  UIADD3 UR4, UPT, UPT, UR4, 0x1f0, URZ ;  /* 0x000001f004047890 */ /* 0x000fe2000fffe0ff */
[----:B------:R-:W-:Y:S01]  /*3030*/  SHF.L.U32 R5, R10, 0x1f, RZ ;  /* 0x0000001f0a057819 */ /* 0x000fe200000006ff */
[----:B------:R1:W-:Y:S01]  /*3040*/  @!P2 SYNCS.ARRIVE.TRANS64.RED RZ, [R3+URZ], R4 ;  /* 0x0000000403ffa9a7 */ /* 0x0003e200080004ff */
[----:B------:R-:W-:Y:S01]  /*3050*/  UIADD3 UR6, UPT, UPT, UR6, 0x1, URZ ;  /* 0x0000000106067890 */ /* 0x000fe2000fffe0ff */
[----:B------:R-:W-:-:S03]  /*3060*/  VIADD R8, R8, 0x1 ;  /* 0x0000000108087836 */ /* 0x000fc60000000000 */
[----:B------:R-:W-:Y:S02]  /*3070*/  UISETP.NE.AND UP0, UPT, UR6, 0x2, UPT ;  /* 0x000000020600788c */ /* 0x000fe4000bf05270 */
[----:B------:R-:W-:Y:S06]  /*3080*/  UGETNEXTWORKID.BROADCAST [UR4], [UR5] ;  /* 0x00000000040073ca */ /* 0x000fec0008000100 */
[----:B------:R-:W-:Y:S01]  /*3090*/  USEL UR4, URZ, 0x1, UP0 ;  /* 0x00000001ff047887 */ /* 0x000fe20008000000 */
[----:B------:R-:W-:Y:S01]  /*30a0*/  ISETP.NE.AND P0, PT, R8, 0x2, PT ;  /* 0x000000020800780c */ /* 0x000fe20003f05270 */
[----:B------:R-:W-:Y:S01]  /*30b0*/  USEL UR6, UR6, URZ, UP0 ;  /* 0x000000ff06067287 */ /* 0x000fe20008000000 */
[----:B------:R-:W2:Y:S03]  /*30c0*/  SYNCS.PHASECHK.TRANS64.TRYWAIT P1, [R0+URZ+0x160], R5 ;  /* 0x00016005000075a7 */ /* 0x000ea600080211ff */
[----:B------:R-:W-:Y:S01]  /*30d0*/  LOP3.LUT R12, R12, UR4, RZ, 0x3c, !PT ;  /* 0x000000040c0c7c12 */ /* 0x000fe2000f8e3cff */
[----:B-12---:R-:W-:Y:S07]  /*30e0*/  @!P1 BRA `(.L_x_57) ;  /* 0x0000005c00709947 */ /* 0x006fee0003800000 */
.L_x_184:
[C---:B------:R-:W-:Y:S01]  /*30f0*/  LEA R4, R11.reuse, UR37, 0x4 ;  /* 0x000000250b047c11 */ /* 0x040fe2000f8e20ff */
[----:B-1----:R-:W-:Y:S01]  /*3100*/  VIADD R0, R0, 0x170 ;  /* 0x0000017000007836 */ /* 0x002fe20000000000 */
[----:B------:R-:W-:Y:S01]  /*3110*/  SEL R8, R8, RZ, P0 ;  /* 0x000000ff08087207 */ /* 0x000fe20000000000 */
[----:B------:R-:W-:-:S03]  /*3120*/  VIADD R11, R11, 0x1 ;  /* 0x000000010b0b7836 */ /* 0x000fc60000000000 */
[----:B------:R-:W1:Y:S01]  /*3130*/  LDS.128 R4, [R4+0x1f0] ;  /* 0x0001f00004047984 */ /* 0x000e620000000c00 */
[----:B------:R-:W-:Y:S02]  /*3140*/  PRMT R0, RZ, 0x654, R0 ;  /* 0x00000654ff007816 */ /* 0x000fe40000000000 */
[C---:B------:R-:W-:Y:S01]  /*3150*/  ISETP.NE.AND P1, PT, R11.reuse, 0x2, PT ;  /* 0x000000020b00780c */ /* 0x040fe20003f25270 */
[----:B------:R-:W-:Y:S01]  /*3160*/  @!PT LDS RZ, [RZ] ;  /* 0x00000000fffff984 */ /* 0x000fe20000000800 */
[----:B------:R-:W-:Y:S01]  /*3170*/  @!PT LDS RZ, [RZ] ;  /* 0x00000000fffff984 */ /* 0x000fe20000000800 */
[----:B------:R-:W-:Y:S01]  /*3180*/  @!PT LDS RZ, [RZ] ;  /* 0x00000000fffff984 */ /* 0x000fe20000000800 */
[----:B------:R-:W-:Y:S01]  /*3190*/  @!PT LDS RZ, [RZ] ;  /* 0x00000000fffff984 */ /* 0x000fe20000000800 */
[----:B------:R2:W-:Y:S06]  /*31a0*/  MEMBAR.ALL.CTA ;  /* 0x0000000000007992 */ /* 0x0005ec0000008000 */
[----:B--2---:R-:W2:Y:S01]  /*31b0*/  FENCE.VIEW.ASYNC.S ;  /* 0x00000000000073c6 */ /* 0x004ea20000000000 */
[----:B------:R-:W-:Y:S01]  /*31c0*/  SEL R11, R11, RZ, P1 ;  /* 0x000000ff0b0b7207 */ /* 0x000fe20000800000 */
[----:B--2---:R2:W-:Y:S01]  /*31d0*/  SYNCS.ARRIVE.TRANS64.RED.A1T0 RZ, [R0+URZ], RZ ;  /* 0x000000ff00ff79a7 */ /* 0x0045e200081004ff */
[----:B-1----:R-:W-:-:S02]  /*31e0*/  LOP3.LUT P3, RZ, R6, 0x1, RZ, 0xc0, !PT ;  /* 0x0000000106ff7812 */ /* 0x002fc4000786c0ff */
[----:B------:R-:W-:-:S04]  /*31f0*/  SEL R5, RZ, 0x1, P1 ;  /* 0x00000001ff057807 */ /* 0x000fc80000800000 */
[----:B------:R-:W-:Y:S02]  /*3200*/  LOP3.LUT R10, R10, R5, RZ, 0x3c, !PT ;  /* 0x000000050a0a7212 */ /* 0x000fe400078e3cff */
[----:B--2---:R-:W-:-:S04]  /*3210*/  SEL R0, RZ, 0x1, P0 ;  /* 0x00000001ff007807 */ /* 0x004fc80000000000 */
[----:B------:R-:W-:Y:S01]  /*3220*/  LOP3.LUT R9, R9, R0, RZ, 0x3c, !PT ;  /* 0x0000000009097212 */ /* 0x000fe200078e3cff */
[----:B------:R-:W-:Y:S06]  /*3230*/  @P3 BRA `(.L_x_58) ;  /* 0xfffffffc002c3947 */ /* 0x000fec000383ffff */
[----:B------:R-:W-:Y:S01]  /*3240*/  ULEA UR5, UR6, UR37, 0x3 ;  /* 0x0000002506057291 */ /* 0x000fe2000f8e18ff */
[----:B------:R-:W-:-:S08]  /*3250*/  SHF.L.U32 R3, R12, 0x1f, RZ ;  /* 0x0000001f0c037819 */ /* 0x000fd000000006ff */
[----:B------:R-:W1:Y:S02]  /*3260*/  SYNCS.PHASECHK.TRANS64 P0, [UR5+0x170], R3 ;  /* 0x00017003ff0075a7 */ /* 0x000e640008001005 */
[----:B-1----:R-:W-:Y:S05]  /*3270*/  @P0 BRA `(.L_x_59) ;  /* 0x0000000000080947 */ /* 0x002fea0003800000 */
[----:B------:R-:W1:Y:S02]  /*3280*/  SYNCS.PHASECHK.TRANS64.TRYWAIT P0, [UR5+0x170], R3 ;  /* 0x00017003ff0075a7 */ /* 0x000e640008001105 */
[----:B-1----:R-:W-:Y:S05]  /*3290*/  @!P0 BRA `(.L_x_60) ;  /* 0x0000005c00188947 */ /* 0x002fea0003800000 */
.L_x_59:
[----:B------:R-:W-:-:S04]  /*32a0*/  UIADD3 UR4, UPT, UPT, UR6, 0x1, URZ ;  /* 0x0000000106047890 */ /* 0x000fc8000fffe0ff */
[----:B------:R-:W-:-:S04]  /*32b0*/  UISETP.NE.AND UP0, UPT, UR4, 0x2, UPT ;  /* 0x000000020400788c */ /* 0x000fc8000bf05270 */
[----:B------:R-:W-:Y:S02]  /*32c0*/  USEL UR7, URZ, 0x1, UP0 ;  /* 0x00000001ff077887 */ /* 0x000fe40008000000 */
[----:B------:R-:W-:-:S04]  /*32d0*/  USEL UR4, UR4, URZ, UP0 ;  /* 0x000000ff04047287 */ /* 0x000fc80008000000 */
[----:B------:R-:W-:Y:S01]  /*32e0*/  ULEA UR4, UR4, UR37, 0x3 ;  /* 0x0000002504047291 */ /* 0x000fe2000f8e18ff */
[----:B-1----:R-:W-:-:S04]  /*32f0*/  LOP3.LUT R3, R12, UR7, RZ, 0x3c, !PT ;  /* 0x000000070c037c12 */ /* 0x002fc8000f8e3cff */
[----:B------:R-:W-:-:S04]  /*3300*/  SHF.L.U32 R0, R3, 0x1f, RZ ;  /* 0x0000001f03007819 */ /* 0x000fc800000006ff */
[----:B------:R-:W1:Y:S02]  /*3310*/  SYNCS.PHASECHK.TRANS64 P0, [UR4+0x170], R0 ;  /* 0x00017000ff0075a7 */ /* 0x000e640008001004 */
[----:B-1----:R-:W-:Y:S05]  /*3320*/  @P0 EXIT ;  /* 0x000000000000094d */ /* 0x002fea0003800000 */
[----:B------:R-:W-:Y:S02]  /*3330*/  SHF.L.U32 R3, R3, 0x1f, RZ ;  /* 0x0000001f03037819 */ /* 0x000fe400000006ff */
[----:B------:R-:W-:-:S07]  /*3340*/  MOV R0, UR4 ;  /* 0x0000000400007c02 */ /* 0x000fce0008000f00 */
.L_x_61:
[----:B-1----:R1:W2:Y:S02]  /*3350*/  SYNCS.PHASECHK.TRANS64.TRYWAIT P0, [R0+URZ+0x170], R3 ;  /* 0x00017003000075a7 */ /* 0x0022a400080011ff */
[----:B--2---:R-:W-:Y:S05]  /*3360*/  @!P0 NANOSLEEP.SYNCS 0x989680 ;  /* 0x009896800000895d */ /* 0x004fea0003900000 */
[----:B------:R-:W2:Y:S02]  /*3370*/  @!P0 SYNCS.PHASECHK.TRANS64 P0, [R0+URZ+0x170], R3 ;  /* 0x00017003000085a7 */ /* 0x000ea400080010ff */
[----:B--2---:R-:W-:Y:S05]  /*3380*/  @P0 EXIT ;  /* 0x000000000000094d */ /* 0x004fea0003800000 */
[----:B------:R-:W-:Y:S05]  /*3390*/  BRA `(.L_x_61) ;  /* 0xfffffffc00ec7947 */ /* 0x000fea000383ffff */
.L_x_54:
[----:B------:R-:W-:-:S09]  /*33a0*/  UISETP.NE.AND UP1, UPT, UR8, URZ, UPT ;  /* 0x000000ff0800728c */ /* 0x000fd2000bf25270 */
[----:B------:R-:W-:Y:S05]  /*33b0*/  BRA.U UP1, `(.L_x_62) ;  /* 0x0000000d01947547 */ /* 0x000fea000b800000 */
[----:B------:R-:W-:Y:S01]  /*33c0*/  UMOV UR4, 0x40 ;  /* 0x0000004000047882 */ /* 0x000fe20000000000 */
[----:B------:R-:W-:Y:S01]  /*33d0*/  NOP ;  /* 0x0000000000007918 */ /* 0x000fe20000000000 */
[----:B------:R-:W-:Y:S01]  /*33e0*/  ULEA UR4, UR37, UR4, 0x18 ;  /* 0x0000000425047291 */ /* 0x000fe2000f8ec0ff */
[----:B------:R-:W-:Y:S02]  /*33f0*/  UMOV UR5, 0x400 ;  /* 0x0000040000057882 */ /* 0x000fe40000000000 */
[----:B------:R-:W-:-:S06]  /*3400*/  ULEA UR37, UR37, UR5, 0x18 ;  /* 0x0000000525257291 */ /* 0x000fcc000f8ec0ff */
[----:B------:R-:W1:Y:S02]  /*3410*/  LDS.U8 R0, [UR4+0x1c] ;  /* 0x00001c04ff007984 */ /* 0x000e640008000000 */
[----:B-1----:R-:W-:-:S13]  /*3420*/  ISETP.NE.AND P0, PT, R0, RZ, PT ;  /* 0x000000ff0000720c */ /* 0x002fda0003f05270 */
[----:B------:R-:W-:Y:S05]  /*3430*/  @P0 BRA `(.L_x_63) ;  /* 0x0000000000580947 */ /* 0x000fea0003800000 */
[----:B------:R-:W-:-:S13]  /*3440*/  ELECT P0, URZ, PT ;  /* 0x0000000000ff782f */ /* 0x000fda0003800000 */
[----:B------:R-:W-:Y:S05]  /*3450*/  @!P0 BRA `(.L_x_64) ;  /* 0x0000000000608947 */ /* 0x000fea0003800000 */
[----:B------:R-:W-:Y:S01]  /*3460*/  UMOV UR5, 0x10 ;  /* 0x0000001000057882 */ /* 0x000fe20000000000 */
[----:B------:R-:W-:Y:S01]  /*3470*/  HFMA2 R0, -RZ, RZ, 0, 5.9604644775390625e-08 ;  /* 0x00000001ff007431 */ /* 0x000fe200000001ff */
[----:B------:R-:W-:-:S03]  /*3480*/  MOV R2, 0xffff ;  /* 0x0000ffff00027802 */ /* 0x000fc60000000f00 */
[----:B------:R-:W-:Y:S04]  /*3490*/  DEPBAR.LE SB1, 0x36 ;  /* 0x00009d800000791a */ /* 0x000fe80000000000 */
[----:B------:R-:W1:Y:S02]  /*34a0*/  UTCATOMSWS.FIND_AND_SET.ALIGN UP0, UR5, UR5 ;  /* 0x00000005000575e3 */ /* 0x000e640008000800 */
[----:B-1----:R-:W-:Y:S01]  /*34b0*/  MOV R3, UR5 ;  /* 0x0000000500037c02 */ /* 0x002fe20008000f00 */
[----:B------:R-:W-:Y:S06]  /*34c0*/  BRA.U UP0, `(.L_x_65) ;  /* 0x0000000100187547 */ /* 0x000fec000b800000 */
.L_x_66:
[----:B------:R-:W-:Y:S05]  /*34d0*/  NANOSLEEP 0x64 ;  /* 0x000000640000795d */ /* 0x000fea0003800000 */
[----:B------:R-:W-:-:S05]  /*34e0*/  UMOV UR5, 0x10 ;  /* 0x0000001000057882 */ /* 0x000fca0000000000 */
[----:B------:R-:W-:Y:S04]  /*34f0*/  DEPBAR.LE SB1, 0x36 ;  /* 0x00009d800000791a */ /* 0x000fe80000000000 */
[----:B------:R-:W1:Y:S02]  /*3500*/  UTCATOMSWS.FIND_AND_SET.ALIGN UP0, UR5, UR5 ;  /* 0x00000005000575e3 */ /* 0x000e640008000800 */
[----:B-1----:R-:W-:Y:S01]  /*3510*/  MOV R3, UR5 ;  /* 0x0000000500037c02 */ /* 0x002fe20008000f00 */
[----:B------:R-:W-:Y:S05]  /*3520*/  BRA.U !UP0, `(.L_x_66) ;  /* 0xfffffffd08e87547 */ /* 0x000fea000b83ffff */
.L_x_65:
[-C--:B------:R-:W-:Y:S02]  /*3530*/  SHF.L.U32 R2, R2, R3.reuse, RZ ;  /* 0x0000000302027219 */ /* 0x080fe400000006ff */
[----:B------:R-:W-:Y:S01]  /*3540*/  SHF.L.U32 R0, R0, R3, RZ ;  /* 0x0000000300007219 */ /* 0x000fe200000006ff */
[----:B------:R-:W-:Y:S02]  /*3550*/  IMAD.SHL.U32 R3, R3, 0x20, RZ ;  /* 0x0000002003037824 */ /* 0x000fe400078e00ff */
[----:B------:R1:W-:Y:S04]  /*3560*/  ATOMS.OR RZ, [UR4+0x14], R2 ;  /* 0x00001402ffff798c */ /* 0x0003e8000b000004 */
[----:B------:R1:W-:Y:S04]  /*3570*/  ATOMS.OR RZ, [UR4+0x18], R0 ;  /* 0x00001800ffff798c */ /* 0x0003e8000b000004 */
[----:B------:R1:W-:Y:S01]  /*3580*/  STS [UR37+0x210], R3 ;  /* 0x00021003ff007988 */ /* 0x0003e20008000825 */
[----:B------:R-:W-:Y:S05]  /*3590*/  BRA `(.L_x_64) ;  /* 0x0000000000107947 */ /* 0x000fea0003800000 */
.L_x_63:
[----:B------:R-:W-:Y:S02]  /*35a0*/  MOV R0, 0xffffffff ;  /* 0xffffffff00007802 */ /* 0x000fe40000000f00 */
[----:B------:R-:W-:-:S03]  /*35b0*/  MOV R2, 0x35e0 ;  /* 0x000035e000027802 */ /* 0x000fc60000000f00 */
[----:B------:R1:W-:Y:S04]  /*35c0*/  STS [UR37+0x210], R0 ;  /* 0x00021000ff007988 */ /* 0x0003e80008000825 */
[----:B-1-3-5:R-:W-:Y:S05]  /*35d0*/  CALL.REL.NOINC `($__internal_1_$__cuda_sm10x_tcgen05_guardrail_trap_phase_invalid_during_alloc) ;  /* 0x0000006000607944 */ /* 0x02afea0003c00000 */
.L_x_64:
[----:B------:R-:W-:Y:S05]  /*35e0*/  WARPSYNC.ALL ;  /* 0x0000000000007948 */ /* 0x000fea0003800000 */
[----:B------:R-:W2:Y:S01]  /*35f0*/  S2UR UR6, SR_CgaCtaId ;  /* 0x00000000000679c3 */ /* 0x000ea20000008800 */
[----:B------:R-:W-:Y:S01]  /*3600*/  UMOV UR4, 0x400 ;  /* 0x0000040000047882 */ /* 0x000fe20000000000 */
[----:B------:R-:W-:-:S06]  /*3610*/  NOP ;  /* 0x0000000000007918 */ /* 0x000fcc0000000000 */
[----:B------:R-:W-:Y:S06]  /*3620*/  BAR.ARV 0x6, 0xa0 ;  /* 0x0182800000007b1d */ /* 0x000fec0000002000 */
[----:B------:R-:W4:Y:S01]  /*3630*/  LDCU UR7, c[0x0][0x38c] ;  /* 0x00007180ff0777ac */ /* 0x000f220008000800 */
[----:B------:R-:W-:Y:S01]  /*3640*/  IMAD.MOV.U32 R11, RZ, RZ, 0x1 ;  /* 0x00000001ff0b7424 */ /* 0x000fe200078e00ff */
[----:B------:R-:W-:Y:S01]  /*3650*/  CS2R R8, SRZ ;  /* 0x0000000000087805 */ /* 0x000fe2000001ff00 */
[----:B------:R-:W-:Y:S01]  /*3660*/  IMAD.MOV.U32 R10, RZ, RZ, RZ ;  /* 0x000000ffff0a7224 */ /* 0x000fe200078e00ff */
[----:B------:R-:W-:Y:S01]  /*3670*/  UMOV UR18, URZ ;  /* 0x000000ff00127c82 */ /* 0x000fe20008000000 */
[----:B------:R-:W-:Y:S01]  /*3680*/  UMOV UR17, URZ ;  /* 0x000000ff00117c82 */ /* 0x000fe20008000000 */
[----:B------:R-:W-:Y:S01]  /*3690*/  UMOV UR22, 0x0 ;  /* 0x0000000000167882 */ /* 0x000fe20000000000 */
[----:B------:R-:W-:Y:S01]  /*36a0*/  UMOV UR23, 0x4200010 ;  /* 0x0420001000177882 */ /* 0x000fe20000000000 */
[----:B------:R-:W-:Y:S01]  /*36b0*/  UMOV UR20, 0x0 ;  /* 0x0000000000147882 */ /* 0x000fe20000000000 */
[----:B------:R-:W-:Y:S01]  /*36c0*/  UMOV UR21, 0x4200010 ;  /* 0x0420001000157882 */ /* 0x000fe20000000000 */
[----:B--2---:R-:W-:Y:S01]  /*36d0*/  ULEA UR6, UR6, UR4, 0x18 ;  /* 0x0000000406067291 */ /* 0x004fe2000f8ec0ff */
[----:B------:R-:W2:Y:S03]  /*36e0*/  LDCU UR4, c[0x0][0x38c] ;  /* 0x00007180ff0477ac */ /* 0x000ea60008000800 */
[----:B------:R-:W-:-:S02]  /*36f0*/  UIADD3 UR11, UPT, UPT, UR6, 0x4600, URZ ;  /* 0x00004600060b7890 */ /* 0x000fc4000fffe0ff */
[----:B----4-:R-:W-:-:S03]  /*3700*/  UIADD3 UR7, UPT, UPT, UR7, 0x1f, URZ ;  /* 0x0000001f07077890 */ /* 0x010fc6000fffe0ff */
[----:B-1----:R-:W1:Y:S01]  /*3710*/  LDS R0, [UR6+0x210] ;  /* 0x00021006ff007984 */ /* 0x002e620008000800 */
[----:B------:R-:W-:Y:S02]  /*3720*/  UIADD3 UR12, UPT, UPT, UR6, 0x15600, URZ ;  /* 0x00015600060c7890 */ /* 0x000fe4000fffe0ff */
[----:B------:R-:W-:Y:S02]  /*3730*/  USHF.R.S32.HI UR5, URZ, 0x1f, UR7 ;  /* 0x0000001fff057899 */ /* 0x000fe40008011407 */
[----:B------:R-:W-:Y:S02]  /*3740*/  USHF.R.U32.HI UR11, URZ, 0x4, UR11 ;  /* 0x00000004ff0b7899 */ /* 0x000fe4000801160b */
[----:B------:R-:W-:Y:S02]  /*3750*/  ULEA.HI UR5, UR5, UR7, URZ, 0x5 ;  /* 0x0000000705057291 */ /* 0x000fe4000f8f28ff */
[----:B------:R-:W-:Y:S02]  /*3760*/  USHF.R.U32.HI UR12, URZ, 0x4, UR12 ;  /* 0x00000004ff0c7899 */ /* 0x000fe4000801160c */
[----:B------:R-:W-:-:S02]  /*3770*/  USHF.R.S32.HI UR5, URZ, 0x5, UR5 ;  /* 0x00000005ff057899 */ /* 0x000fc40008011405 */
[----:B------:R-:W-:Y:S02]  /*3780*/  ULOP3.LUT UR11, UR11, 0x3fff, URZ, 0xc0, !UPT ;  /* 0x00003fff0b0b7892 */ /* 0x000fe4000f8ec0ff */
[----:B------:R-:W-:Y:S02]  /*3790*/  UISETP.LT.AND UP0, UPT, UR5, 0x1, UPT ;  /* 0x000000010500788c */ /* 0x000fe4000bf01270 */
[----:B------:R-:W-:Y:S02]  /*37a0*/  ULOP3.LUT UR12, UR12, 0x3fff, URZ, 0xc0, !UPT ;  /* 0x00003fff0c0c7892 */ /* 0x000fe4000f8ec0ff */
[----:B------:R-:W-:Y:S02]  /*37b0*/  USEL UR10, UR5, 0x1, !UP0 ;  /* 0x00000001050a7887 */ /* 0x000fe4000c000000 */
[----:B------:R-:W-:Y:S02]  /*37c0*/  ULOP3.LUT UR11, UR11, 0x10000, URZ, 0xfc, !UPT ;  /* 0x000100000b0b7892 */ /* 0x000fe4000f8efcff */
[----:B------:R-:W-:-:S02]  /*37d0*/  ULOP3.LUT UR12, UR12, 0x10000, URZ, 0xfc, !UPT ;  /* 0x000100000c0c7892 */ /* 0x000fc4000f8efcff */
[----:B------:R-:W-:Y:S02]  /*37e0*/  UIADD3 UR10, UPT, UPT, -UR10, URZ, URZ ;  /* 0x000000ff0a0a7290 */ /* 0x000fe4000fffe1ff */
[----:B--2---:R-:W-:Y:S01]  /*37f0*/  UISETP.GE.AND UP3, UPT, UR4, 0x1, UPT ;  /* 0x000000010400788c */ /* 0x004fe2000bf66270 */
[----:B-1----:R-:W-:-:S15]  /*3800*/  R2UR UR19, R0 ;  /* 0x00000000001372ca */ /* 0x002fde00000e0000 */
.L_x_73:
[----:B------:R-:W-:Y:S02]  /*3810*/  LEA R0, R10, UR6, 0x3 ;  /* 0x000000060a007c11 */ /* 0x000fe4000f8e18ff */
[----:B------:R-:W-:Y:S02]  /*3820*/  SHF.L.U32 R5, R9, 0x1f, RZ ;  /* 0x0000001f09057819 */ /* 0x000fe400000006ff */
[----:B------:R-:W-:Y:S01]  /*3830*/  PLOP3.LUT P0, PT, PT, PT, UP3, 0x80, 0x8 ;  /* 0x000000000008781c */ /* 0x000fe20003f0f038 */
[----:B------:R-:W-:Y:S01]  /*3840*/  VIADD R3, R0, 0x170 ;  /* 0x0000017000037836 */ /* 0x000fe20000000000 */
[----:B-1----:R-:W1:Y:S02]  /*3850*/  SYNCS.PHASECHK.TRANS64.TRYWAIT P1, [R0+URZ+0x160], R5 ;  /* 0x00016005000075a7 */ /* 0x002e6400080211ff */
[----:B-1--4-:R-:W-:Y:S09]  /*3860*/  @!P1 BRA `(.L_x_67) ;  /* 0x0000005400bc9947 */ /* 0x012ff20003800000 */
.L_x_186:
[----:B------:R-:W-:Y:S01]  /*3870*/  LEA R4, R10, UR6, 0x4 ;  /* 0x000000060a047c11 */ /* 0x000fe2000f8e20ff */
[----:B------:R-:W-:Y:S01]  /*3880*/  @UP3 ULEA UR4, UR17, UR6, 0x3 ;  /* 0x0000000611043291 */ /* 0x000fe2000f8e18ff */
[----:B------:R-:W-:Y:S01]  /*3890*/  PLOP3.LUT P2, PT, PT, PT, PT, 0x80, 0x8 ;  /* 0x000000000008781c */ /* 0x000fe20003f4f070 */
[----:B------:R-:W-:Y:S01]  /*38a0*/  ULEA UR8, UR18, UR6, 0x3 ;  /* 0x0000000612087291 */ /* 0x000fe2000f8e18ff */
[----:B------:R-:W-:Y:S02]  /*38b0*/  PRMT R3, RZ, 0x654, R3 ;  /* 0x00000654ff037816 */ /* 0x000fe40000000003 */
[----:B-1----:R-:W1:Y:S01]  /*38c0*/  LDS.128 R4, [R4+0x1f0] ;  /* 0x0001f00004047984 */ /* 0x002e620000000c00 */
[----:B------:R-:W-:Y:S02]  /*38d0*/  @P0 SHF.L.U32 R2, R8, 0x1f, RZ ;  /* 0x0000001f08020819 */ /* 0x000fe400000006ff */
[----:B------:R-:W-:Y:S01]  /*38e0*/  SHF.L.U32 R0, R11, 0x1f, RZ ;  /* 0x0000001f0b007819 */ /* 0x000fe200000006ff */
[----:B------:R-:W-:Y:S01]  /*38f0*/  @!PT LDS RZ, [RZ] ;  /* 0x00000000fffff984 */ /* 0x000fe20000000800 */
[----:B------:R-:W-:Y:S01]  /*3900*/  @!PT LDS RZ, [RZ] ;  /* 0x00000000fffff984 */ /* 0x000fe20000000800 */
[----:B------:R-:W-:Y:S01]  /*3910*/  @!PT LDS RZ, [RZ] ;  /* 0x00000000fffff984 */ /* 0x000fe20000000800 */
[----:B------:R-:W-:Y:S01]  /*3920*/  @!PT LDS RZ, [RZ] ;  /* 0x00000000fffff984 */ /* 0x000fe20000000800 */
[----:B------:R2:W-:Y:S06]  /*3930*/  MEMBAR.ALL.CTA ;  /* 0x0000000000007992 */ /* 0x0005ec0000008000 */
[----:B--2---:R-:W2:Y:S02]  /*3940*/  FENCE.VIEW.ASYNC.S ;  /* 0x00000000000073c6 */ /* 0x004ea40000000000 */
[----:B--2---:R2:W-:Y:S01]  /*3950*/  SYNCS.ARRIVE.TRANS64.RED.A1T0 RZ, [R3+URZ], RZ ;  /* 0x000000ff03ff79a7 */ /* 0x0045e200081004ff */
[----:B------:R2:W4:Y:S01]  /*3960*/  @P0 SYNCS.PHASECHK.TRANS64.TRYWAIT P2, [UR4], R2 ;  /* 0x00000002ff0005a7 */ /* 0x0005220008041104 */
[----:B------:R-:W-:Y:S01]  /*3970*/  ULEA.HI UR4, UR18, UR18, URZ, 0x1 ;  /* 0x0000001212047291 */ /* 0x000fe2000f8f08ff */
[----:B-1----:R-:W-:-:S03]  /*3980*/  LOP3.LUT P1, RZ, R6, 0x1, RZ, 0xc0, !PT ;  /* 0x0000000106ff7812 */ /* 0x002fc6000782c0ff */
[----:B------:R-:W-:Y:S02]  /*3990*/  USHF.L.U32 UR9, UR4, 0x6, URZ ;  /* 0x0000000604097899 */ /* 0x000fe400080006ff */
[----:B------:R-:W-:Y:S02]  /*39a0*/  ULOP3.LUT UR4, UR4, 0xffe, URZ, 0xc0, !UPT ;  /* 0x00000ffe04047892 */ /* 0x000fe4000f8ec0ff */
[----:B------:R-:W-:Y:S02]  /*39b0*/  ULOP3.LUT UR9, UR9, 0xffffff80, URZ, 0xc0, !UPT ;  /* 0xffffff8009097892 */ /* 0x000fe4000f8ec0ff */
[----:B------:R-:W-:Y:S02]  /*39c0*/  UIADD3 UR4, UPT, UPT, -UR4, UR18, URZ ;  /* 0x0000001204047290 */ /* 0x000fe4000fffe1ff */
[----:B------:R-:W-:Y:S01]  /*39d0*/  UIADD3 UR9, UPT, UPT, UR19, UR9, URZ ;  /* 0x0000000913097290 */ /* 0x000fe2000fffe0ff */
[----:B------:R-:W1:Y:S03]  /*39e0*/  SYNCS.PHASECHK.TRANS64.TRYWAIT P0, [UR8+0x1a0], R0 ;  /* 0x0001a000ff0075a7 */ /* 0x000e660008001108 */
[----:B------:R-:W-:Y:S01]  /*39f0*/  ULEA UR9, UR4, UR9, 0x14 ;  /* 0x0000000904097291 */ /* 0x000fe2000f8ea0ff */
[----:B-12-4-:R-:W-:Y:S11]  /*3a00*/  @!P0 BRA `(.L_x_68) ;  /* 0x0000005400688947 */ /* 0x016ff60003800000 */
.L_x_188:
[----:B------:R-:W-:Y:S01]  /*3a10*/  IADD3 R10, PT, PT, R10, 0x1, RZ ;  /* 0x000000010a0a7810 */ /* 0x000fe20007ffe0ff */
[----:B------:R-:W-:Y:S06]  /*3a20*/  BRA.U !UP3, `(.L_x_69) ;  /* 0x000000010b987547 */ /* 0x000fec000b800000 */
[----:B------:R-:W-:Y:S01]  /*3a30*/  UPLOP3.LUT UP4, UPT, UPT, UPT, UPT, 0x40, 0x4 ;  /* 0x000000000004789c */ /* 0x000fe20003f8e870 */
[----:B------:R-:W-:Y:S01]  /*3a40*/  UMOV UR16, UR10 ;  /* 0x0000000a00107c82 */ /* 0x000fe20008000000 */
[----:B------:R-:W-:Y:S01]  /*3a50*/  UMOV UR15, UR5 ;  /* 0x00000005000f7c82 */ /* 0x000fe20008000000 */
[----:B------:R-:W-:-:S08]  /*3a60*/  UMOV UR14, UR17 ;  /* 0x00000011000e7c82 */ /* 0x000fd00008000000 */
.L_x_72:
[----:B------:R-:W-:Y:S02]  /*3a70*/  UIADD3 UR16, UPT, UPT, UR16, 0x1, URZ ;  /* 0x0000000110107890 */ /* 0x000fe4000fffe0ff */
[----:B--2---:R-:W-:Y:S02]  /*3a80*/  ULEA UR7, UR14, UR6, 0x3 ;  /* 0x000000060e077291 */ /* 0x004fe4000f8e18ff */
[----:B------:R-:W-:Y:S01]  /*3a90*/  UISETP.NE.AND UP0, UPT, UR16, URZ, UPT ;  /* 0x000000ff1000728c */ /* 0x000fe2000bf05270 */
[----:B----4-:R-:W-:Y:S10]  /*3aa0*/  @P2 BRA `(.L_x_70) ;  /* 0x00000000000c2947 */ /* 0x010ff40003800000 */
[----:B-1----:R-:W-:Y:S04]  /*3ab0*/  SHF.L.U32 R3, R8, 0x1f, RZ ;  /* 0x0000001f08037819 */ /* 0x002fe800000006ff */
[----:B------:R-:W1:Y:S02]  /*3ac0*/  SYNCS.PHASECHK.TRANS64.TRYWAIT P0, [UR7], R3 ;  /* 0x00000003ff0075a7 */ /* 0x000e640008001107 */
[----:B-1----:R-:W-:Y:S05]  /*3ad0*/  @!P0 BRA `(.L_x_71) ;  /* 0x00000054004c8947 */ /* 0x002fea0003800000 */
.L_x_70:
[----:B------:R-:W-:Y:S01]  /*3ae0*/  UISETP.NE.AND UP1, UPT, UR15, 0x1, UPT ;  /* 0x000000010f00788c */ /* 0x000fe2000bf25270 */
[----:B------:R-:W-:Y:S01]  /*3af0*/  PLOP3.LUT P2, PT, PT, PT, PT, 0x80, 0x8 ;  /* 0x000000000008781c */ /* 0x000fe20003f4f070 */
[----:B------:R-:W-:Y:S02]  /*3b00*/  UIADD3 UR17, UPT, UPT, UR14, 0x1, URZ ;  /* 0x000000010e117890 */ /* 0x000fe4000fffe0ff */
[----:B------:R-:W-:Y:S02]  /*3b10*/  ULEA UR24, UR14, UR12, 0x9 ;  /* 0x0000000c0e187291 */ /* 0x000fe4000f8e48ff */
[----:B------:R-:W-:Y:S01]  /*3b20*/  UISETP.NE.AND UP2, UPT, UR17, 0x11, UPT ;  /* 0x000000111100788c */ /* 0x000fe2000bf45270 */
[----:B------:R-:W-:Y:S01]  /*3b30*/  PLOP3.LUT P0, PT, PT, PT, UP1, 0x80, 0x8 ;  /* 0x000000000008781c */ /* 0x000fe20003f0f018 */
[----:B------:R-:W-:Y:S02]  /*3b40*/  ULEA UR26, UR14, UR11, 0x8 ;  /* 0x0000000b0e1a7291 */ /* 0x000fe4000f8e40ff */
[----:B------:R-:W-:Y:S02]  /*3b50*/  USEL UR13, URZ, 0x1, UP2 ;  /* 0x00000001ff0d7887 */ /* 0x000fe40009000000 */
[----:B------:R-:W-:Y:S02]  /*3b60*/  USEL UR17, UR17, URZ, UP2 ;  /* 0x000000ff11117287 */ /* 0x000fe40009000000 */
[----:B------:R-:W-:Y:S02]  /*3b70*/  UIADD3 UR30, UPT, UPT, UR24, 0x2, URZ ;  /* 0x00000002181e7890 */ /* 0x000fe4000fffe0ff */
[----:B------:R-:W-:Y:S01]  /*3b80*/  @UP1 ULEA UR4, UR17, UR6, 0x3 ;  /* 0x0000000611041291 */ /* 0x000fe2000f8e18ff */
[----:B------:R-:W-:Y:S01]  /*3b90*/  LOP3.LUT R8, R8, UR13, RZ, 0x3c, !PT ;  /* 0x0000000d08087c12 */ /* 0x000fe2000f8e3cff */
[----:B------:R-:W-:Y:S02]  /*3ba0*/  UIADD3 UR28, UPT, UPT, UR26, 0x2, URZ ;  /* 0x000000021a1c7890 */ /* 0x000fe4000fffe0ff */
[----:B------:R-:W-:Y:S01]  /*3bb0*/  UIADD3 UR7, UPT, UPT, UR7, 0x88, URZ ;  /* 0x0000008807077890 */ /* 0x000fe2000fffe0ff */
[----:B-1----:R-:W-:Y:S01]  /*3bc0*/  @P0 SHF.L.U32 R0, R8, 0x1f, RZ ;  /* 0x0000001f08000819 */ /* 0x002fe200000006ff */
[----:B------:R-:W-:Y:S01]  /*3bd0*/  UMOV UR25, 0x80004020 ;  /* 0x8000402000197882 */ /* 0x000fe20000000000 */
[----:B------:R-:W-:Y:S01]  /*3be0*/  UMOV UR27, 0x80004020 ;  /* 0x80004020001b7882 */ /* 0x000fe20000000000 */
[----:B------:R-:W-:Y:S01]  /*3bf0*/  UMOV UR31, 0x80004020 ;  /* 0x80004020001f7882 */ /* 0x000fe20000000000 */
[----:B------:R2:W4:Y:S01]  /*3c00*/  @P0 SYNCS.PHASECHK.TRANS64.TRYWAIT P2, [UR4], R0 ;  /* 0x00000000ff0005a7 */ /* 0x0005220008041104 */
[----:B------:R-:W-:Y:S01]  /*3c10*/  UIADD3 UR15, UPT, UPT, UR15, -0x1, URZ ;  /* 0xffffffff0f0f7890 */ /* 0x000fe2000fffe0ff */
[----:B------:R2:W-:Y:S01]  /*3c20*/  UTCHMMA gdesc[UR26], gdesc[UR24], tmem[UR9], tmem[UR22], idesc[UR23], UP4 ;  /* 0x00ff16181a0075ea */ /* 0x0005e2000a000009 */
[----:B------:R-:W-:Y:S01]  /*3c30*/  UPLOP3.LUT UP4, UPT, UPT, UPT, UPT, 0x80, 0x8 ;  /* 0x000000000008789c */ /* 0x000fe20003f8f070 */
[----:B------:R-:W-:Y:S01]  /*3c40*/  UMOV UR29, 0x80004020 ;  /* 0x80004020001d7882 */ /* 0x000fe20000000000 */
[----:B------:R-:W-:Y:S01]  /*3c50*/  UMOV UR14, UR17 ;  /* 0x00000011000e7c82 */ /* 0x000fe20008000000 */
[----:B------:R2:W-:Y:S01]  /*3c60*/  UTCHMMA gdesc[UR28], gdesc[UR30], tmem[UR9], tmem[UR20], idesc[UR21], UPT ;  /* 0x00ff141e1c0075ea */ /* 0x0005e2000b800009 */
[----:B------:R2:W-:Y:S01]  /*3c70*/  UTCBAR [UR7], URZ ;  /* 0x000000ff070073e9 */ /* 0x0005e200080000ff */
[----:B------:R-:W-:Y:S06]  /*3c80*/  BRA.U UP0, `(.L_x_72) ;  /* 0xfffffffd00787547 */ /* 0x000fec000b83ffff */
.L_x_69:
[----:B------:R-:W-:Y:S01]  /*3c90*/  UIADD3 UR18, UPT, UPT, UR18, 0x1, URZ ;  /* 0x0000000112127890 */ /* 0x000fe2000fffe0ff */
[C---:B------:R-:W-:Y:S01]  /*3ca0*/  ISETP.NE.AND P0, PT, R10.reuse, 0x2, PT ;  /* 0x000000020a00780c */ /* 0x040fe20003f05270 */
[----:B------:R-:W-:Y:S02]  /*3cb0*/  UIADD3 UR8, UPT, UPT, UR8, 0x180, URZ ;  /* 0x0000018008087890 */ /* 0x000fe4000fffe0ff */
[----:B------:R-:W-:Y:S01]  /*3cc0*/  UISETP.NE.AND UP0, UPT, UR18, 0x4, UPT ;  /* 0x000000041200788c */ /* 0x000fe2000bf05270 */
[----:B-12---:R-:W-:Y:S02]  /*3cd0*/  SEL R0, RZ, 0x1, P0 ;  /* 0x00000001ff007807 */ /* 0x006fe40000000000 */
[----:B------:R-:W-:Y:S01]  /*3ce0*/  SEL R10, R10, RZ, P0 ;  /* 0x000000ff0a0a7207 */ /* 0x000fe20000000000 */
[----:B------:R-:W-:Y:S01]  /*3cf0*/  USEL UR4, URZ, 0x1, UP0 ;  /* 0x00000001ff047887 */ /* 0x000fe20008000000 */
[----:B------:R-:W-:Y:S01]  /*3d00*/  LOP3.LUT R9, R9, R0, RZ, 0x3c, !PT ;  /* 0x0000000009097212 */ /* 0x000fe200078e3cff */
[----:B------:R-:W-:Y:S01]  /*3d10*/  USEL UR18, UR18, URZ, UP0 ;  /* 0x000000ff12127287 */ /* 0x000fe20008000000 */
[----:B------:R1:W-:Y:S03]  /*3d20*/  UTCBAR [UR8], URZ ;  /* 0x000000ff080073e9 */ /* 0x0003e600080000ff */
[----:B------:R-:W-:Y:S01]  /*3d30*/  LOP3.LUT R11, R11, UR4, RZ, 0x3c, !PT ;  /* 0x000000040b0b7c12 */ /* 0x000fe2000f8e3cff */
[----:B------:R-:W-:Y:S07]  /*3d40*/  @P1 BRA `(.L_x_73) ;  /* 0xfffffff800b01947 */ /* 0x000fee000383ffff */
[----:B------:R-:W2:Y:S01]  /*3d50*/  S2UR UR4, SR_CgaCtaId ;  /* 0x00000000000479c3 */ /* 0x000ea20000008800 */
[----:B------:R-:W-:Y:S01]  /*3d60*/  ELECT P0, URZ, PT ;  /* 0x0000000000ff782f */ /* 0x000fe20003800000 */
[----:B------:R-:W-:Y:S01]  /*3d70*/  IMAD.MOV.U32 R0, RZ, RZ, 0x1 ;  /* 0x00000001ff007424 */ /* 0x000fe200078e00ff */
[----:B------:R-:W-:Y:S01]  /*3d80*/  UIADD3 UR6, UPT, UPT, UR6, 0x1a0, URZ ;  /* 0x000001a006067890 */ /* 0x000fe2000fffe0ff */
[----:B------:R-:W-:Y:S01]  /*3d90*/  SHF.L.U32 R3, R11, 0x1f, RZ ;  /* 0x0000001f0b037819 */ /* 0x000fe200000006ff */
[----:B------:R-:W-:-:S03]  /*3da0*/  UMOV UR5, 0x40 ;  /* 0x0000004000057882 */ /* 0x000fc60000000000 */
[----:B------:R-:W-:Y:S01]  /*3db0*/  UVIRTCOUNT.DEALLOC.SMPOOL 0x80 ;  /* 0x000000800000784c */ /* 0x000fe20000000000 */
[----:B--2---:R-:W-:Y:S02]  /*3dc0*/  ULEA UR4, UR4, UR5, 0x18 ;  /* 0x0000000504047291 */ /* 0x004fe4000f8ec0ff */
[----:B------:R-:W-:-:S07]  /*3dd0*/  ULEA UR5, UR18, UR6, 0x3 ;  /* 0x0000000612057291 */ /* 0x000fce000f8e18ff */
[----:B------:R2:W-:Y:S02]  /*3de0*/  @P0 STS.U8 [UR4+0x1c], R0 ;  /* 0x00001c00ff000988 */ /* 0x0005e40008000004 */
[----:B------:R-:W3:Y:S02]  /*3df0*/  SYNCS.PHASECHK.TRANS64.TRYWAIT P0, [UR5], R3 ;  /* 0x00000003ff0075a7 */ /* 0x000ee40008001105 */
[----:B--23--:R-:W-:Y:S05]  /*3e00*/  @!P0 BRA `(.L_x_74) ;  /* 0x0000005000988947 */ /* 0x00cfea0003800000 */
.L_x_191:
[----:B------:R-:W-:-:S04]  /*3e10*/  UIADD3 UR7, UPT, UPT, UR18, 0x1, URZ ;  /* 0x0000000112077890 */ /* 0x000fc8000fffe0ff */
[----:B------:R-:W-:-:S04]  /*3e20*/  UISETP.NE.AND UP0, UPT, UR7, 0x4, UPT ;  /* 0x000000040700788c */ /* 0x000fc8000bf05270 */
[----:B-1----:R-:W-:Y:S02]  /*3e30*/  USEL UR8, URZ, 0x1, UP0 ;  /* 0x00000001ff087887 */ /* 0x002fe40008000000 */
[----:B------:R-:W-:-:S04]  /*3e40*/  USEL UR7, UR7, URZ, UP0 ;  /* 0x000000ff07077287 */ /* 0x000fc80008000000 */
[----:B------:R-:W-:Y:S01]  /*3e50*/  ULEA UR5, UR7, UR6, 0x3 ;  /* 0x0000000607057291 */ /* 0x000fe2000f8e18ff */
[----:B------:R-:W-:-:S04]  /*3e60*/  LOP3.LUT R2, R11, UR8, RZ, 0x3c, !PT ;  /* 0x000000080b027c12 */ /* 0x000fc8000f8e3cff */
[----:B--2---:R-:W-:-:S04]  /*3e70*/  SHF.L.U32 R3, R2, 0x1f, RZ ;  /* 0x0000001f02037819 */ /* 0x004fc800000006ff */
[----:B------:R-:W1:Y:S02]  /*3e80*/  SYNCS.PHASECHK.TRANS64.TRYWAIT P0, [UR5], R3 ;  /* 0x00000003ff0075a7 */ /* 0x000e640008001105 */
[----:B-1----:R-:W-:Y:S05]  /*3e90*/  @!P0 BRA `(.L_x_75) ;  /* 0x00000050008c8947 */ /* 0x002fea0003800000 */
.L_x_193:
        /* <DEDUP_REMOVED lines=9> */
.L_x_195:
[----:B------:R-:W-:-:S04]  /*3f30*/  UIADD3 UR7, UPT, UPT, UR7, 0x1, URZ ;  /* 0x0000000107077890 */ /* 0x000fc8000fffe0ff */
[----:B------:R-:W-:-:S04]  /*3f40*/  UISETP.NE.AND UP0, UPT, UR7, 0x4, UPT ;  /* 0x000000040700788c */ /* 0x000fc8000bf05270 */
[----:B------:R-:W-:Y:S02]  /*3f50*/  USEL UR5, URZ, 0x1, UP0 ;  /* 0x00000001ff057887 */ /* 0x000fe40008000000 */
[----:B------:R-:W-:-:S04]  /*3f60*/  USEL UR7, UR7, URZ, UP0 ;  /* 0x000000ff07077287 */ /* 0x000fc80008000000 */
[----:B------:R-:W-:Y:S01]  /*3f70*/  ULEA UR7, UR7, UR6, 0x3 ;  /* 0x0000000607077291 */ /* 0x000fe2000f8e18ff */
[----:B-1----:R-:W-:-:S04]  /*3f80*/  LOP3.LUT R3, R2, UR5, RZ, 0x3c, !PT ;  /* 0x0000000502037c12 */ /* 0x002fc8000f8e3cff */
[----:B------:R-:W-:-:S04]  /*3f90*/  SHF.L.U32 R3, R3, 0x1f, RZ ;  /* 0x0000001f03037819 */ /* 0x000fc800000006ff */
[----:B------:R-:W1:Y:S02]  /*3fa0*/  SYNCS.PHASECHK.TRANS64.TRYWAIT P0, [UR7], R3 ;  /* 0x00000003ff0075a7 */ /* 0x000e640008001107 */
[----:B-1----:R-:W-:Y:S05]  /*3fb0*/  @!P0 BRA `(.L_x_77) ;  /* 0x0000005000748947 */ /* 0x002fea0003800000 */
.L_x_197:
[----:B------:R-:W-:Y:S01]  /*3fc0*/  NOP ;  /* 0x0000000000007918 */ /* 0x000fe20000000000 */
[----:B-1----:R-:W1:Y:S01]  /*3fd0*/  LDS R0, [UR4+0x14] ;  /* 0x00001404ff007984 */ /* 0x002e620008000800 */
[----:B------:R-:W-:Y:S01]  /*3fe0*/  ULOP3.LUT UR6, UR19, 0xffff, URZ, 0xc0, !UPT ;  /* 0x0000ffff13067892 */ /* 0x000fe2000f8ec0ff */
[----:B------:R-:W-:Y:S01]  /*3ff0*/  UMOV UR8, 0xffff ;  /* 0x0000ffff00087882 */ /* 0x000fe20000000000 */
[----:B------:R-:W-:Y:S02]  /*4000*/  UMOV UR5, 0x1 ;  /* 0x0000000100057882 */ /* 0x000fe40000000000 */
[----:B------:R-:W-:-:S04]  /*4010*/  USHF.R.U32.HI UR6, URZ, 0x5, UR6 ;  /* 0x00000005ff067899 */ /* 0x000fc80008011606 */
[----:B------:R-:W-:Y:S02]  /*4020*/  USHF.L.U32 UR8, UR8, UR6, URZ ;  /* 0x0000000608087299 */ /* 0x000fe400080006ff */
[----:B------:R-:W-:-:S04]  /*4030*/  USHF.L.U32 UR5, UR5, UR6, URZ ;  /* 0x0000000605057299 */ /* 0x000fc800080006ff */
[----:B-1----:R-:W-:-:S04]  /*4040*/  LOP3.LUT R0, R0, UR8, RZ, 0xc0, !PT ;  /* 0x0000000800007c12 */ /* 0x002fc8000f8ec0ff */
[----:B------:R-:W-:-:S13]  /*4050*/  ISETP.NE.AND P0, PT, R0, UR8, PT ;  /* 0x0000000800007c0c */ /* 0x000fda000bf05270 */
[----:B------:R-:W-:Y:S05]  /*4060*/  @P0 BRA `(.L_x_78) ;  /* 0x0000000000580947 */ /* 0x000fea0003800000 */
[----:B------:R-:W1:Y:S02]  /*4070*/  LDS R0, [UR4+0x18] ;  /* 0x00001804ff007984 */ /* 0x000e640008000800 */
[----:B-1----:R-:W-:-:S04]  /*4080*/  LOP3.LUT R0, R0, UR5, RZ, 0xc0, !PT ;  /* 0x0000000500007c12 */ /* 0x002fc8000f8ec0ff */
[----:B------:R-:W-:-:S13]  /*4090*/  ISETP.NE.AND P0, PT, R0, UR5, PT ;  /* 0x0000000500007c0c */ /* 0x000fda000bf05270 */
[----:B------:R-:W-:Y:S05]  /*40a0*/  @P0 BRA `(.L_x_79) ;  /* 0x00000000003c0947 */ /* 0x000fea0003800000 */
[----:B------:R-:W1:Y:S01]  /*40b0*/  S2R R2, SR_LANEID ;  /* 0x0000000000027919 */ /* 0x000e620000000000 */
[----:B------:R-:W-:Y:S01]  /*40c0*/  ULOP3.LUT UR8, URZ, UR8, URZ, 0x33, !UPT ;  /* 0x00000008ff087292 */ /* 0x000fe2000f8e33ff */
[----:B------:R-:W-:Y:S01]  /*40d0*/  LOP3.LUT R4, RZ, UR5, RZ, 0x33, !PT ;  /* 0x00000005ff047c12 */ /* 0x000fe2000f8e33ff */
[----:B------:R-:W-:Y:S02]  /*40e0*/  VOTEU.ANY UR7, UPT, PT ;  /* 0x0000000000077886 */ /* 0x000fe400038e0100 */
[----:B------:R-:W-:Y:S01]  /*40f0*/  UFLO.U32 UR7, UR7 ;  /* 0x00000007000772bd */ /* 0x000fe200080e0000 */
[----:B------:R-:W2:Y:S01]  /*4100*/  REDUX UR5, R4 ;  /* 0x00000000040573c4 */ /* 0x000ea20000000000 */
[----:B------:R-:W-:-:S06]  /*4110*/  IMAD.U32 R0, RZ, RZ, UR8 ;  /* 0x00000008ff007e24 */ /* 0x000fcc000f8e00ff */
[----:B------:R3:W-:Y:S01]  /*4120*/  UTCATOMSWS.AND URZ, UR8 ;  /* 0x0000000800ff79e3 */ /* 0x0007e20008000000 */
[----:B------:R-:W4:Y:S01]  /*4130*/  REDUX UR6, R0 ;  /* 0x00000000000673c4 */ /* 0x000f220000000000 */
[----:B-1----:R-:W-:Y:S01]  /*4140*/  ISETP.EQ.U32.AND P0, PT, R2, UR7, PT ;  /* 0x0000000702007c0c */ /* 0x002fe2000bf02070 */
[----:B--2---:R-:W-:Y:S01]  /*4150*/  IMAD.U32 R2, RZ, RZ, UR5 ;  /* 0x00000005ff027e24 */ /* 0x004fe2000f8e00ff */
[----:B----4-:R-:W-:-:S11]  /*4160*/  MOV R3, UR6 ;  /* 0x0000000600037c02 */ /* 0x010fd60008000f00 */
[----:B------:R3:W-:Y:S04]  /*4170*/  @P0 ATOMS.AND RZ, [UR4+0x14], R3 ;  /* 0x00001403ffff098c */ /* 0x0007e8000a800004 */
[----:B------:R3:W-:Y:S01]  /*4180*/  @P0 ATOMS.AND RZ, [UR4+0x18], R2 ;  /* 0x00001802ffff098c */ /* 0x0007e2000a800004 */
[----:B------:R-:W-:Y:S05]  /*4190*/  BRA `(.L_x_80) ;  /* 0x0000000000147947 */ /* 0x000fea0003800000 */
.L_x_79:
[----:B------:R-:W-:Y:S02]  /*41a0*/  MOV R2, 0x41c0 ;  /* 0x000041c000027802 */ /* 0x000fe40000000f00 */
[----:B----45:R-:W-:Y:S05]  /*41b0*/  CALL.REL.NOINC `($__internal_0_$__cuda_sm10x_tcgen05_guardrail_trap_col_being_dealloced_not_returned_by_alloc) ;  /* 0x00000054005c7944 */ /* 0x030fea0003c00000 */
[----:B------:R-:W-:Y:S05]  /*41c0*/  BRA `(.L_x_80) ;  /* 0x0000000000087947 */ /* 0x000fea0003800000 */
.L_x_78:
[----:B------:R-:W-:Y:S02]  /*41d0*/  MOV R2, 0x41f0 ;  /* 0x000041f000027802 */ /* 0x000fe40000000f00 */
[----:B----45:R-:W-:Y:S05]  /*41e0*/  CALL.REL.NOINC `($__internal_2_$__cuda_sm10x_tcgen05_guardrail_trap_unallocated_columns_being_dealloced) ;  /* 0x0000005400687944 */ /* 0x030fea0003c00000 */
.L_x_80:
[----:B------:R-:W-:Y:S01]  /*41f0*/  NOP ;  /* 0x0000000000007918 */ /* 0x000fe20000000000 */
[----:B---3--:R-:W-:Y:S05]  /*4200*/  EXIT ;  /* 0x000000000000794d */ /* 0x008fea0003800000 */
.L_x_62:
[----:B------:R-:W-:-:S09]  /*4210*/  UISETP.NE.OR UP2, UPT, UR8, 0x3, !UP2 ;  /* 0x000000030800788c */ /* 0x000fd2000d745670 */
[----:B------:R-:W-:Y:S05]  /*4220*/  BRA.U UP2, `(.L_x_81) ;  /* 0x0000001102147547 */ /* 0x000fea000b800000 */
[----:B------:R-:W1:Y:S01]  /*4230*/  LDC R0, c[0x0][0xb30] ;  /* 0x0002cc00ff007b82 */ /* 0x000e620000000800 */
[----:B------:R-:W2:Y:S01]  /*4240*/  LDCU.64 UR8, c[0x0][0x888] ;  /* 0x00011100ff0877ac */ /* 0x000ea20008000a00 */
[----:B------:R-:W-:Y:S02]  /*4250*/  HFMA2 R25, -RZ, RZ, 0, 0 ;  /* 0x00000000ff197431 */ /* 0x000fe400000001ff */
[----:B------:R-:W-:Y:S01]  /*4260*/  IMAD.MOV.U32 R32, RZ, RZ, 0x1 ;  /* 0x00000001ff207424 */ /* 0x000fe200078e00ff */
[----:B------:R-:W-:Y:S01]  /*4270*/  MOV R23, 0x1000 ;  /* 0x0000100000177802 */ /* 0x000fe20000000f00 */
[----:B------:R-:W4:Y:S01]  /*4280*/  LDCU.64 UR4, c[0x0][0x890] ;  /* 0x00011200ff0477ac */ /* 0x000f220008000a00 */
[----:B------:R-:W-:Y:S01]  /*4290*/  IMAD.MOV.U32 R27, RZ, RZ, RZ ;  /* 0x000000ffff1b7224 */ /* 0x000fe200078e00ff */
[----:B------:R-:W3:Y:S01]  /*42a0*/  LDC R19, c[0x0][0x370] ;  /* 0x0000dc00ff137b82 */ /* 0x000ee20000000800 */
[----:B------:R-:W-:Y:S01]  /*42b0*/  UMOV UR7, 0x400 ;  /* 0x0000040000077882 */ /* 0x000fe20000000000 */
[----:B------:R-:W-:-:S02]  /*42c0*/  UPLOP3.LUT UP1, UPT, UPT, UPT, UPT, 0x40, 0x4 ;  /* 0x000000000004789c */ /* 0x000fc40003f2e870 */
[----:B------:R-:W-:-:S04]  /*42d0*/  ULEA UR7, UR37, UR7, 0x18 ;  /* 0x0000000725077291 */ /* 0x000fc8000f8ec0ff */
[----:B------:R-:W3:Y:S01]  /*42e0*/  LDC R2, c[0x0][0xb0c] ;  /* 0x0002c300ff027b82 */ /* 0x000ee20000000800 */
[----:B------:R-:W-:Y:S02]  /*42f0*/  UIADD3 UR13, UPT, UPT, UR7, 0x128, URZ ;  /* 0x00000128070d7890 */ /* 0x000fe4000fffe0ff */
[----:B--2---:R-:W-:Y:S02]  /*4300*/  UISETP.NE.U32.AND UP2, UPT, UR8, URZ, UPT ;  /* 0x000000ff0800728c */ /* 0x004fe4000bf45070 */
[----:B------:R-:W-:Y:S02]  /*4310*/  UIADD3 UR33, UPT, UPT, UR7, 0x110, URZ ;  /* 0x0000011007217890 */ /* 0x000fe4000fffe0ff */
[----:B----4-:R-:W-:Y:S01]  /*4320*/  UISETP.NE.U32.AND UP3, UPT, UR4, URZ, UPT ;  /* 0x000000ff0400728c */ /* 0x010fe2000bf65070 */
[----:B------:R-:W2:Y:S01]  /*4330*/  LDC R18, c[0x0][0xb20] ;  /* 0x0002c800ff127b82 */ /* 0x000ea20000000800 */
[----:B-1----:R-:W-:Y:S01]  /*4340*/  ISETP.NE.AND P1, PT, R0, 0x1, PT ;  /* 0x000000010000780c */ /* 0x002fe20003f25270 */
[----:B------:R-:W-:-:S02]  /*4350*/  UISETP.NE.AND.EX UP2, UPT, UR9, URZ, UPT, UP2 ;  /* 0x000000ff0900728c */ /* 0x000fc4000bf45320 */
[----:B------:R-:W-:Y:S02]  /*4360*/  UIADD3 UR25, UPT, UPT, UR7, 0x118, URZ ;  /* 0x0000011807197890 */ /* 0x000fe4000fffe0ff */
[----:B------:R-:W-:Y:S02]  /*4370*/  UIADD3 UR17, UPT, UPT, UR7, 0x120, URZ ;  /* 0x0000012007117890 */ /* 0x000fe4000fffe0ff */
[----:B------:R-:W1:Y:S01]  /*4380*/  LDC.64 R36, c[0x0][0x348] ;  /* 0x0000d200ff247b82 */ /* 0x000e620000000a00 */
[----:B------:R-:W-:Y:S02]  /*4390*/  UPRMT UR13, UR37, 0x654, UR13 ;  /* 0x00000654250d7896 */ /* 0x000fe4000800000d */
[----:B------:R-:W-:-:S05]  /*43a0*/  UISETP.NE.AND.EX UP3, UPT, UR5, URZ, UPT, UP3 ;  /* 0x000000ff0500728c */ /* 0x000fca000bf65330 */
[----:B------:R-:W4:Y:S08]  /*43b0*/  LDC.64 R16, c[0x0][0xb10] ;  /* 0x0002c400ff107b82 */ /* 0x000f300000000a00 */
[----:B------:R-:W1:Y:S08]  /*43c0*/  LDC.64 R6, c[0x0][0xb18] ;  /* 0x0002c600ff067b82 */ /* 0x000e700000000a00 */
[----:B------:R-:W1:Y:S08]  /*43d0*/  LDC.64 R4, c[0x0][0xb28] ;  /* 0x0002ca00ff047b82 */ /* 0x000e700000000a00 */
[----:B--23--:R-:W1:Y:S02]  /*43e0*/  LDC R22, c[0x0][0x374] ;  /* 0x0000dd00ff167b82 */ /* 0x00ce640000000800 */
.L_x_92:
[----:B------:R-:W-:Y:S02]  /*43f0*/  LEA R0, R27, UR7, 0x3 ;  /* 0x000000071b007c11 */ /* 0x000fe4000f8e18ff */
[----:B------:R-:W-:Y:S02]  /*4400*/  SHF.L.U32 R3, R25, 0x1f, RZ ;  /* 0x0000001f19037819 */ /* 0x000fe400000006ff */
[----:B------:R-:W-:Y:S02]  /*4410*/  LEA R28, R27, UR7, 0x4 ;  /* 0x000000071b1c7c11 */ /* 0x000fe4000f8e20ff */
[----:B--2---:R-:W2:Y:S02]  /*4420*/  SYNCS.PHASECHK.TRANS64.TRYWAIT P0, [R0+URZ+0x160], R3 ;  /* 0x00016003000075a7 */ /* 0x004ea400080011ff */
[----:B--2---:R-:W-:Y:S05]  /*4430*/  @!P0 BRA `(.L_x_82) ;  /* 0x0000004c006c8947 */ /* 0x004fea0003800000 */
.L_x_198:
[----:B------:R-:W-:Y:S01]  /*4440*/  ISETP.GE.AND P0, PT, R26, 0x1, PT ;  /* 0x000000011a00780c */ /* 0x000fe20003f06270 */
[----:B------:R-:W3:Y:S01]  /*4450*/  LDS.128 R28, [R28+0x1f0] ;  /* 0x0001f0001c1c7984 */ /* 0x000ee20000000c00 */
[----:B--2---:R-:W-:Y:S01]  /*4460*/  VIADD R0, R0, 0x170 ;  /* 0x0000017000007836 */ /* 0x004fe20000000000 */
[----:B------:R-:W-:Y:S01]  /*4470*/  @!PT LDS RZ, [RZ] ;  /* 0x00000000fffff984 */ /* 0x000fe20000000800 */
[----:B------:R-:W-:Y:S01]  /*4480*/  @!PT LDS RZ, [RZ] ;  /* 0x00000000fffff984 */ /* 0x000fe20000000800 */
[----:B------:R-:W-:Y:S01]  /*4490*/  @!PT LDS RZ, [RZ] ;  /* 0x00000000fffff984 */ /* 0x000fe20000000800 */
[----:B------:R-:W-:Y:S01]  /*44a0*/  @!PT LDS RZ, [RZ] ;  /* 0x00000000fffff984 */ /* 0x000fe20000000800 */
[----:B------:R2:W-:Y:S06]  /*44b0*/  MEMBAR.ALL.CTA ;  /* 0x0000000000007992 */ /* 0x0005ec0000008000 */
[----:B--2---:R-:W2:Y:S01]  /*44c0*/  FENCE.VIEW.ASYNC.S ;  /* 0x00000000000073c6 */ /* 0x004ea20000000000 */
[----:B------:R-:W-:Y:S04]  /*44d0*/  PRMT R0, RZ, 0x654, R0 ;  /* 0x00000654ff007816 */ /* 0x000fe80000000000 */
[----:B--2---:R2:W-:Y:S01]  /*44e0*/  SYNCS.ARRIVE.TRANS64.RED.A1T0 RZ, [R0+URZ], RZ ;  /* 0x000000ff00ff79a7 */ /* 0x0045e200081004ff */
[----:B---3--:R-:W-:Y:S11]  /*44f0*/  LOP3.LUT P3, RZ, R30, 0x1, RZ, 0xc0, !PT ;  /* 0x000000011eff7812 */ /* 0x008ff6000786c0ff */
[----:B------:R-:W-:Y:S02]  /*4500*/  @!UPT UIADD3 URZ, UPT, UPT, URZ, URZ, URZ ;  /* 0x000000fffffff290 */ /* 0x000fe4000fffe0ff */
[----:B------:R-:W-:Y:S02]  /*4510*/  @P3 MOV R13, R28 ;  /* 0x0000001c000d3202 */ /* 0x000fe40000000f00 */
[----:B------:R-:W-:Y:S01]  /*4520*/  @P3 LOP3.LUT R8, R29, 0xffff, RZ, 0xc0, !PT ;  /* 0x0000ffff1d083812 */ /* 0x000fe200078ec0ff */
[----:B--2---:R-:W-:Y:S06]  /*4530*/  @!P0 BRA `(.L_x_83) ;  /* 0x0000000000a48947 */ /* 0x004fec0003800000 */
[----:B-1---5:R-:W-:Y:S01]  /*4540*/  IMAD.HI.U32 R33, R22, R7, RZ ;  /* 0x0000000716217227 */ /* 0x022fe200078e00ff */
[----:B------:R-:W-:Y:S02]  /*4550*/  ISETP.NE.AND P0, PT, R6, 0x1, PT ;  /* 0x000000010600780c */ /* 0x000fe40003f05270 */
[----:B------:R-:W-:Y:S01]  /*4560*/  ISETP.NE.AND P2, PT, R26, 0x1, PT ;  /* 0x000000011a00780c */ /* 0x000fe20003f45270 */
[----:B----4-:R-:W-:Y:S01]  /*4570*/  IMAD.HI.U32 R34, R19, R16, RZ ;  /* 0x0000001013227227 */ /* 0x010fe200078e00ff */
[----:B------:R-:W-:Y:S02]  /*4580*/  SHF.R.U32.HI R33, RZ, R18, R33 ;  /* 0x00000012ff217219 */ /* 0x000fe40000011621 */
[----:B------:R-:W-:Y:S01]  /*4590*/  ISETP.NE.AND P4, PT, R2, 0x1, PT ;  /* 0x000000010200780c */ /* 0x000fe20003f85270 */
[----:B------:R-:W-:Y:S01]  /*45a0*/  IMAD.HI.U32 R38, R13, R16, RZ ;  /* 0x000000100d267227 */ /* 0x000fe200078e00ff */
[----:B------:R-:W-:Y:S02]  /*45b0*/  SHF.R.U32.HI R34, RZ, R17, R34 ;  /* 0x00000011ff227219 */ /* 0x000fe40000011622 */
[----:B------:R-:W-:Y:S01]  /*45c0*/  SEL R3, R22, R33, !P0 ;  /* 0x0000002116037207 */ /* 0x000fe20004000000 */
[C---:B------:R-:W-:Y:S01]  /*45d0*/  IMAD.HI.U32 R33, R8.reuse, R7, RZ ;  /* 0x0000000708217227 */ /* 0x040fe200078e00ff */
[----:B------:R-:W-:Y:S02]  /*45e0*/  SEL R11, R19, R34, !P4 ;  /* 0x00000022130b7207 */ /* 0x000fe40006000000 */
[----:B------:R-:W-:Y:S01]  /*45f0*/  SHF.R.U32.HI R38, RZ, R17, R38 ;  /* 0x00000011ff267219 */ /* 0x000fe20000011626 */
[----:B------:R-:W-:Y:S01]  /*4600*/  IMAD.HI.U32 R40, R3, R4, RZ ;  /* 0x0000000403287227 */ /* 0x000fe200078e00ff */
[----:B------:R-:W-:Y:S03]  /*4610*/  SHF.R.U32.HI R33, RZ, R18, R33 ;  /* 0x00000012ff217219 */ /* 0x000fe60000011621 */
[----:B------:R-:W-:Y:S01]  /*4620*/  IMAD.HI.U32 R34, R11, R4, RZ ;  /* 0x000000040b227227 */ /* 0x000fe200078e00ff */
[----:B------:R-:W-:Y:S02]  /*4630*/  @P2 SHF.R.U32.HI R3, RZ, R5, R40 ;  /* 0x00000005ff032219 */ /* 0x000fe40000011628 */
[----:B------:R-:W-:Y:S02]  /*4640*/  SEL R9, R8, R33, !P0 ;  /* 0x0000002108097207 */ /* 0x000fe40004000000 */
[----:B------:R-:W-:Y:S01]  /*4650*/  @P2 SHF.R.U32.HI R11, RZ, R5, R34 ;  /* 0x00000005ff0b2219 */ /* 0x000fe20000011622 */
[C---:B------:R-:W-:Y:S01]  /*4660*/  IMAD R10, R26.reuse, R3, RZ ;  /* 0x000000031a0a7224 */ /* 0x040fe200078e02ff */
[----:B------:R-:W-:Y:S01]  /*4670*/  SEL R3, R13, R38, !P4 ;  /* 0x000000260d037207 */ /* 0x000fe20006000000 */
[C---:B------:R-:W-:Y:S03]  /*4680*/  IMAD.HI.U32 R14, R9.reuse, R4, RZ ;  /* 0x00000004090e7227 */ /* 0x040fe600078e00ff */
[----:B------:R-:W-:Y:S01]  /*4690*/  ISETP.GE.AND P0, PT, R9, R10, PT ;  /* 0x0000000a0900720c */ /* 0x000fe20003f06270 */
[C---:B------:R-:W-:Y:S01]  /*46a0*/  IMAD R12, R26.reuse, R11, RZ ;  /* 0x0000000b1a0c7224 */ /* 0x040fe200078e02ff */
[-C--:B------:R-:W-:Y:S04]  /*46b0*/  SHF.R.U32.HI R14, RZ, R5.reuse, R14 ;  /* 0x00000005ff0e7219 */ /* 0x080fe8000001160e */
[----:B------:R-:W-:Y:S02]  /*46c0*/  ISETP.GE.OR P0, PT, R3, R12, P0 ;  /* 0x0000000c0300720c */ /* 0x000fe40000706670 */
[----:B------:R-:W-:Y:S05]  /*46d0*/  SEL R15, R9, R14, !P2 ;  /* 0x0000000e090f7207 */ /* 0x000fea0005000000 */
[----:B------:R-:W-:Y:S04]  /*46e0*/  IMAD.MOV R14, RZ, RZ, -R15 ;  /* 0x000000ffff0e7224 */ /* 0x000fe800078e0a0f */
[----:B------:R-:W-:Y:S02]  /*46f0*/  IMAD R14, R26, R14, R9 ;  /* 0x0000000e1a0e7224 */ /* 0x000fe400078e0209 */
[C---:B------:R-:W-:Y:S05]  /*4700*/  @!P0 IMAD.HI.U32 R10, R3.reuse, R4, RZ ;  /* 0x00000004030a8227 */ /* 0x040fea00078e00ff */
[----:B------:R-:W-:Y:S04]  /*4710*/  @!P0 SHF.R.U32.HI R10, RZ, R5, R10 ;  /* 0x00000005ff0a8219 */ /* 0x000fe8000001160a */
[----:B------:R-:W-:Y:S01]  /*4720*/  @!P0 SEL R0, R3, R10, !P2 ;  /* 0x0000000a03008207 */ /* 0x000fe20005000000 */
[----:B------:R-:W-:Y:S03]  /*4730*/  IMAD.MOV R10, RZ, RZ, -R3 ;  /* 0x000000ffff0a7224 */ /* 0x000fe600078e0a03 */
[----:B------:R-:W-:Y:S01]  /*4740*/  @!P0 IADD3 R15, PT, PT, R15, -R0, RZ ;  /* 0x800000000f0f8210 */ /* 0x000fe20007ffe0ff */
[----:B------:R-:W-:Y:S01]  /*4750*/  @!P0 IMAD R0, R11, R14, R0 ;  /* 0x0000000e0b008224 */ /* 0x000fe200078e0200 */
[----:B------:R-:W-:Y:S01]  /*4760*/  IADD3 R11, PT, PT, -R9, RZ, RZ ;  /* 0x000000ff090b7210 */ /* 0x000fe20007ffe1ff */
[----:B------:R-:W-:Y:S02]  /*4770*/  IMAD R13, R2, R10, R13 ;  /* 0x0000000a020d7224 */ /* 0x000fe400078e020d */
[----:B------:R-:W-:Y:S02]  /*4780*/  @!P0 IMAD R9, R15, R26, R3 ;  /* 0x0000001a0f098224 */ /* 0x000fe400078e0203 */
[----:B------:R-:W-:Y:S02]  /*4790*/  @!P0 IMAD.MOV.U32 R3, RZ, RZ, R0 ;  /* 0x000000ffff038224 */ /* 0x000fe400078e0000 */
[----:B------:R-:W-:Y:S02]  /*47a0*/  IMAD R8, R6, R11, R8 ;  /* 0x0000000b06087224 */ /* 0x000fe400078e0208 */
[----:B------:R-:W-:Y:S02]  /*47b0*/  IMAD R13, R3, R2, R13 ;  /* 0x00000002030d7224 */ /* 0x000fe400078e020d */
[----:B------:R-:W-:Y:S02]  /*47c0*/  IMAD R8, R9, R6, R8 ;  /* 0x0000000609087224 */ /* 0x000fe400078e0208 */
.L_x_83:
[----:B------:R-:W-:Y:S05]  /*47d0*/  BRA.U UP1, `(.L_x_84) ;  /* 0x0000000101107547 */ /* 0x000fea000b800000 */
[----:B------:R-:W-:Y:S04]  /*47e0*/  MOV R0, UR6 ;  /* 0x0000000600007c02 */ /* 0x000fe80008000f00 */
[----:B------:R-:W-:Y:S04]  /*47f0*/  SHF.L.U32 R3, R0, 0x1f, RZ ;  /* 0x0000001f00037819 */ /* 0x000fe800000006ff */
[----:B------:R-:W2:Y:S02]  /*4800*/  SYNCS.PHASECHK.TRANS64.TRYWAIT P0, [UR7+0x158], R3 ;  /* 0x00015803ff0075a7 */ /* 0x000ea40008001107 */
[----:B--2---:R-:W-:Y:S05]  /*4810*/  @!P0 BRA `(.L_x_85) ;  /* 0x0000004800888947 */ /* 0x004fea0003800000 */
.L_x_84:
[----:B------:R-:W-:Y:S02]  /*4820*/  R2UR UR35, R21 ;  /* 0x00000000152372ca */ /* 0x000fe400000e0000 */
[----:B------:R-:W-:Y:S02]  /*4830*/  R2UR UR34, R20 ;  /* 0x00000000142272ca */ /* 0x000fe400000e0000 */
[----:B------:R-:W-:Y:S02]  /*4840*/  ISETP.NE.U32.AND P2, PT, RZ, UR4, PT ;  /* 0x00000004ff007c0c */ /* 0x000fe4000bf45070 */
[----:B------:R-:W-:Y:S02]  /*4850*/  SHF.L.U32 R12, R32, 0x1f, RZ ;  /* 0x0000001f200c7819 */ /* 0x000fe400000006ff */
[----:B------:R-:W-:Y:S05]  /*4860*/  ISETP.NE.AND.EX P2, PT, RZ, UR5, PT, P2 ;  /* 0x00000005ff007c0c */ /* 0x000fea000bf45320 */
[----:B------:R-:W-:Y:S02]  /*4870*/  USHF.L.U32 UR35, UR35, 0x6, URZ ;  /* 0x0000000623237899 */ /* 0x000fe400080006ff */
[----:B------:R-:W-:Y:S01]  /*4880*/  USHF.L.U32 UR34, UR34, 0x7, URZ ;  /* 0x0000000722227899 */ /* 0x000fe200080006ff */
[----:B------:R-:W-:Y:S11]  /*4890*/  BRA.U !UP3, `(.L_x_86) ;  /* 0x000000010b347547 */ /* 0x000ff6000b800000 */
[----:B------:R-:W-:Y:S01]  /*48a0*/  UPLOP3.LUT UP0, UPT, UPT, UPT, UP2, 0x80, 0x8 ;  /* 0x000000000008789c */ /* 0x000fe20003f0f020 */
[----:B--2---:R-:W-:Y:S02]  /*48b0*/  HFMA2 R0, -RZ, RZ, 0, 5.9604644775390625e-08 ;  /* 0x00000001ff007431 */ /* 0x004fe400000001ff */
[----:B------:R-:W-:Y:S03]  /*48c0*/  IMAD.MOV.U32 R59, RZ, RZ, 0x1 ;  /* 0x00000001ff3b7424 */ /* 0x000fe600078e00ff */
[----:B------:R-:W-:Y:S05]  /*48d0*/  PLOP3.LUT P0, PT, PT, PT, UP0, 0x80, 0x8 ;  /* 0x000000000008781c */ /* 0x000fea0003f0f008 */
[----:B------:R-:W2:Y:S01]  /*48e0*/  @UP0 LDCU.64 UR10, c[0x0][0x888] ;  /* 0x00011100ff0a07ac */ /* 0x000ea20008000a00 */
[----:B------:R-:W-:Y:S07]  /*48f0*/  @UP0 UIMAD UR8, UR36, UR4, URZ ;  /* 0x00000004240802a4 */ /* 0x000fee000f8e02ff */
[----:B------:R-:W-:Y:S01]  /*4900*/  @!P0 PRMT R59, R0, 0x7610, R59 ;  /* 0x00007610003b8816 */ /* 0x000fe2000000003b */
[----:B--2---:R-:W-:Y:S03]  /*4910*/  @UP0 UIMAD.WIDE UR10, UR8, 0x4, UR10 ;  /* 0x00000004080a08a5 */ /* 0x004fe6000f8e020a */
[----:B------:R-:W2:Y:S03]  /*4920*/  @!UP0 LDCU UR8, c[0x0][0x880] ;  /* 0x00011000ff0887ac */ /* 0x000ea60008000800 */
[----:B------:R-:W-:Y:S01]  /*4930*/  IMAD.U32 R10, RZ, RZ, UR10 ;  /* 0x0000000aff0a7e24 */ /* 0x000fe2000f8e00ff */
[----:B------:R-:W-:Y:S05]  /*4940*/  MOV R11, UR11 ;  /* 0x0000000b000b7c02 */ /* 0x000fea0008000f00 */
[----:B-----5:R3:W5:Y:S02]  /*4950*/  @P0 LDG.E R35, desc[UR46][R10.64] ;  /* 0x0000002e0a230981 */ /* 0x020764000c1e1900 */
[----:B--23--:R-:W-:Y:S07]  /*4960*/  @!P0 IMAD.U32 R35, RZ, RZ, UR8 ;  /* 0x00000008ff238e24 */ /* 0x00cfee000f8e00ff */
.L_x_86:
[----:B-----5:R-:W-:Y:S01]  /*4970*/  @!P2 FSETP.EQ.AND P0, PT, R35, RZ, PT ;  /* 0x000000ff2300a20b */ /* 0x020fe20003f02000 */
[----:B------:R-:W-:Y:S01]  /*4980*/  @!UPT UIADD3 URZ, UPT, UPT, URZ, URZ, URZ ;  /* 0x000000fffffff290 */ /* 0x000fe2000fffe0ff */
[----:B------:R-:W-:Y:S11]  /*4990*/  @!P2 BRA `(.L_x_87) ;  /* 0x000000000014a947 */ /* 0x000ff60003800000 */
[----:B------:R-:W-:Y:S02]  /*49a0*/  LOP3.LUT P2, RZ, R59, 0xff, RZ, 0xc0, !PT ;  /* 0x000000ff3bff7812 */ /* 0x000fe4000784c0ff */
[----:B------:R-:W-:Y:S04]  /*49b0*/  PLOP3.LUT P0, PT, PT, PT, UP0, 0x80, 0x8 ;  /* 0x000000000008781c */ /* 0x000fe80003f0f008 */
[----:B------:R-:W-:Y:S07]  /*49c0*/  PLOP3.LUT P0, PT, P0, PT, PT, 0x8, 0x80 ;  /* 0x000000000080781c */ /* 0x000fee000070e170 */
[----:B------:R-:W-:Y:S11]  /*49d0*/  @P2 FSETP.EQ.AND P0, PT, R35, RZ, PT ;  /* 0x000000ff2300220b */ /* 0x000ff60003f02000 */
[----:B------:R-:W-:Y:S02]  /*49e0*/  @!UPT UIADD3 URZ, UPT, UPT, URZ, URZ, URZ ;  /* 0x000000fffffff290 */ /* 0x000fe4000fffe0ff */
.L_x_87:
[----:B------:R-:W3:Y:S01]  /*49f0*/  SYNCS.PHASECHK.TRANS64.TRYWAIT P2, [UR7+0x130], R12 ;  /* 0x0001300cff0075a7 */ /* 0x000ee20008041107 */
[----:B------:R-:W-:Y:S04]  /*4a00*/  ELECT P4, URZ, PT ;  /* 0x0000000000ff782f */ /* 0x000fe80003880000 */
[----:B------:R-:W-:Y:S11]  /*4a10*/  PLOP3.LUT P4, PT, P0, P4, PT, 0xf2, 0x2f ;  /* 0x00000000002f781c */ /* 0x000ff60000789e72 */
[----:B------:R-:W-:Y:S02]  /*4a20*/  @!UPT UIADD3 URZ, UPT, UPT, URZ, URZ, URZ ;  /* 0x000000fffffff290 */ /* 0x000fe4000fffe0ff */
[----:B-1----:R-:W-:Y:S05]  /*4a30*/  @!P4 IADD3 R9, P0, PT, R36, 0x580, RZ ;  /* 0x000005802409c810 */ /* 0x002fea0007f1e0ff */
[----:B--2---:R-:W-:Y:S01]  /*4a40*/  @!P4 IMAD.X R0, RZ, RZ, R37, P0 ;  /* 0x000000ffff00c224 */ /* 0x004fe200000e0625 */
[----:B---3--:R-:W-:Y:S07]  /*4a50*/  @!P2 BRA `(.L_x_88) ;  /* 0x000000480010a947 */ /* 0x008fee0003800000 */
.L_x_201:
[----:B------:R-:W-:Y:S01]  /*4a60*/  @!P4 R2UR UR8, R0 ;  /* 0x000000000008c2ca */ /* 0x000fe200000e0000 */
[----:B------:R-:W-:Y:S01]  /*4a70*/  VOTEU.ALL UP1, P4 ;  /* 0x0000000000ff7886 */ /* 0x000fe20002020000 */
[----:B------:R-:W-:Y:S01]  /*4a80*/  @!P4 R2UR UR9, R9 ;  /* 0x000000000909c2ca */ /* 0x000fe200000e0000 */
[----:B------:R-:W-:Y:S01]  /*4a90*/  @!P4 IMAD.MOV.U32 R0, RZ, RZ, 0x1000 ;  /* 0x00001000ff00c424 */ /* 0x000fe200078e00ff */
[----:B------:R-:W-:Y:S01]  /*4aa0*/  UMOV UR10, 0x0 ;  /* 0x00000000000a7882 */ /* 0x000fe20000000000 */
[----:B------:R-:W-:Y:S01]  /*4ab0*/  UMOV UR11, 0x10000000 ;  /* 0x10000000000b7882 */ /* 0x000fe20000000000 */
[----:B------:R-:W-:Y:S01]  /*4ac0*/  @!UP1 UIADD3 UR32, UPT, UPT, UR7, 0x400, URZ ;  /* 0x0000040007209890 */ /* 0x000fe2000fffe0ff */
[----:B------:R-:W-:Y:S01]  /*4ad0*/  @!P4 IADD3 R9, P0, PT, R36, 0x580, RZ ;  /* 0x000005802409c810 */ /* 0x000fe20007f1e0ff */
[----:B------:R-:W-:Y:S05]  /*4ae0*/  VOTEU.ALL UP1, P4 ;  /* 0x0000000000ff7886 */ /* 0x000fea0002020000 */
[----:B------:R-:W-:Y:S01]  /*4af0*/  IMAD.U32 R11, RZ, RZ, UR8 ;  /* 0x00000008ff0b7e24 */ /* 0x000fe2000f8e00ff */
[----:B------:R-:W-:Y:S01]  /*4b00*/  UPRMT UR8, UR37, 0x654, UR33 ;  /* 0x0000065425087896 */ /* 0x000fe20008000021 */
[----:B------:R-:W-:Y:S03]  /*4b10*/  IMAD.U32 R10, RZ, RZ, UR9 ;  /* 0x00000009ff0a7e24 */ /* 0x000fe6000f8e00ff */
[----:B------:R-:W-:Y:S02]  /*4b20*/  @!P4 R2UR UR15, R11 ;  /* 0x000000000b0fc2ca */ /* 0x000fe400000e0000 */
[----:B------:R-:W-:Y:S11]  /*4b30*/  @!P4 R2UR UR14, R10 ;  /* 0x000000000a0ec2ca */ /* 0x000ff600000e0000 */
[----:B------:R-:W-:Y:S02]  /*4b40*/  @!UPT UIADD3 URZ, UPT, UPT, URZ, URZ, URZ ;  /* 0x000000fffffff290 */ /* 0x000fe4000fffe0ff */
[----:B------:R2:W-:Y:S01]  /*4b50*/  @!UP1 UTMALDG.3D [UR32], [UR14], desc[UR10] ;  /* 0x00000a200e0095b4 */ /* 0x0005e20008011000 */
[----:B------:R3:W-:Y:S01]  /*4b60*/  @!P4 SYNCS.ARRIVE.TRANS64.RED.A0TR RZ, [UR7+0x110], R0 ;  /* 0x00011000ffffc9a7 */ /* 0x0007e20008300407 */
[----:B------:R-:W-:Y:S01]  /*4b70*/  SYNCS.ARRIVE.TRANS64.RED.A1T0 RZ, [UR8], RZ ;  /* 0x000000ffffff79a7 */ /* 0x000fe20008100408 */
[----:B---3--:R-:W-:Y:S01]  /*4b80*/  @!P4 IMAD.X R0, RZ, RZ, R37, P0 ;  /* 0x000000ffff00c224 */ /* 0x008fe200000e0625 */
[----:B------:R-:W3:Y:S02]  /*4b90*/  SYNCS.PHASECHK.TRANS64.TRYWAIT P2, [UR7+0x138], R12 ;  /* 0x0001380cff0075a7 */ /* 0x000ee40008041107 */
[----:B--23--:R-:W-:Y:S05]  /*4ba0*/  @!P2 BRA `(.L_x_89) ;  /* 0x0000004400d4a947 */ /* 0x00cfea0003800000 */
.L_x_203:
        /* <DEDUP_REMOVED lines=8> */
[----:B------:R-:W-:Y:S01]  /*4c30*/  @!UP1 UIADD3 UR24, UPT, UPT, UR7, 0x1400, URZ ;  /* 0x0000140007189890 */ /* 0x000fe2000fffe0ff */
[----:B------:R-:W-:Y:S01]  /*4c40*/  VOTEU.ALL UP1, P4 ;  /* 0x0000000000ff7886 */ /* 0x000fe20002020000 */
[----:B------:R-:W-:Y:S01]  /*4c50*/  UMOV UR27, UR35 ;  /* 0x00000023001b7c82 */ /* 0x000fe20008000000 */
[----:B------:R-:W-:Y:S02]  /*4c60*/  UMOV UR28, UR36 ;  /* 0x00000024001c7c82 */ /* 0x000fe40008000000 */
[----:B------:R-:W-:Y:S01]  /*4c70*/  IMAD.U32 R11, RZ, RZ, UR8 ;  /* 0x00000008ff0b7e24 */ /* 0x000fe2000f8e00ff */
[----:B------:R-:W-:Y:S01]  /*4c80*/  UPRMT UR8, UR37, 0x654, UR25 ;  /* 0x0000065425087896 */ /* 0x000fe20008000019 */
[----:B------:R-:W-:Y:S02]  /*4c90*/  IMAD.U32 R10, RZ, RZ, UR9 ;  /* 0x00000009ff0a7e24 */ /* 0x000fe4000f8e00ff */
[----:B------:R-:W-:Y:S01]  /*4ca0*/  @!P4 IMAD.X R20, RZ, RZ, R37, P0 ;  /* 0x000000ffff14c224 */ /* 0x000fe200000e0625 */
[----:B------:R-:W-:Y:S02]  /*4cb0*/  @!P4 R2UR UR15, R11 ;  /* 0x000000000b0fc2ca */ /* 0x000fe400000e0000 */
[----:B------:R-:W-:Y:S11]  /*4cc0*/  @!P4 R2UR UR14, R10 ;  /* 0x000000000a0ec2ca */ /* 0x000ff600000e0000 */
[----:B------:R-:W-:Y:S02]  /*4cd0*/  @!UPT UIADD3 URZ, UPT, UPT, URZ, URZ, URZ ;  /* 0x000000fffffff290 */ /* 0x000fe4000fffe0ff */
[----:B------:R2:W-:Y:S01]  /*4ce0*/  @!UP1 UTMALDG.3D [UR24], [UR14], desc[UR10] ;  /* 0x00000a180e0095b4 */ /* 0x0005e20008011000 */
[----:B------:R2:W-:Y:S01]  /*4cf0*/  @!P4 SYNCS.ARRIVE.TRANS64.RED.A0TR RZ, [UR7+0x118], R0 ;  /* 0x00011800ffffc9a7 */ /* 0x0005e20008300407 */
[----:B------:R-:W-:Y:S01]  /*4d00*/  SYNCS.ARRIVE.TRANS64.RED.A1T0 RZ, [UR8], RZ ;  /* 0x000000ffffff79a7 */ /* 0x000fe20008100408 */
[----:B------:R-:W3:Y:S02]  /*4d10*/  SYNCS.PHASECHK.TRANS64.TRYWAIT P2, [UR7+0x140], R12 ;  /* 0x0001400cff0075a7 */ /* 0x000ee40008041107 */
[----:B--23--:R-:W-:Y:S05]  /*4d20*/  @!P2 BRA `(.L_x_90) ;  /* 0x00000044008ca947 */ /* 0x00cfea0003800000 */
.L_x_205:
[----:B------:R-:W2:Y:S01]  /*4d30*/  LDC.64 R14, c[0x0][0xb10] ;  /* 0x0002c400ff0e7b82 */ /* 0x000ea20000000a00 */
[----:B------:R-:W-:Y:S01]  /*4d40*/  @!P4 R2UR UR8, R20 ;  /* 0x000000001408c2ca */ /* 0x000fe200000e0000 */
[----:B------:R-:W-:Y:S01]  /*4d50*/  VOTEU.ALL UP1, P4 ;  /* 0x0000000000ff7886 */ /* 0x000fe20002020000 */
[----:B------:R-:W-:Y:S01]  /*4d60*/  @!P4 R2UR UR9, R21 ;  /* 0x000000001509c2ca */ /* 0x000fe200000e0000 */
[----:B------:R-:W-:Y:S01]  /*4d70*/  UMOV UR10, 0x0 ;  /* 0x00000000000a7882 */ /* 0x000fe20000000000 */
[----:B------:R-:W-:Y:S03]  /*4d80*/  UMOV UR11, 0x10000000 ;  /* 0x10000000000b7882 */ /* 0x000fe60000000000 */
[----:B------:R-:W3:Y:S01]  /*4d90*/  LDC.64 R10, c[0x0][0xb18] ;  /* 0x0002c600ff0a7b82 */ /* 0x000ee20000000a00 */
[----:B------:R-:W-:Y:S01]  /*4da0*/  @!UP1 UIADD3 UR18, UPT, UPT, UR34, 0x40, URZ ;  /* 0x0000004022129890 */ /* 0x000fe2000fffe0ff */
[----:B------:R-:W-:Y:S01]  /*4db0*/  @P3 SHF.R.U32.HI R24, RZ, 0x10, R29 ;  /* 0x00000010ff183819 */ /* 0x000fe2000001161d */
[----:B------:R-:W-:Y:S01]  /*4dc0*/  @!UP1 UIADD3 UR16, UPT, UPT, UR7, 0x2400, URZ ;  /* 0x0000240007109890 */ /* 0x000fe2000fffe0ff */
[----:B------:R-:W-:Y:S01]  /*4dd0*/  VIADD R27, R27, 0x1 ;  /* 0x000000011b1b7836 */ /* 0x000fe20000000000 */
[----:B------:R-:W-:Y:S03]  /*4de0*/  VOTEU.ALL UP1, P4 ;  /* 0x0000000000ff7886 */ /* 0x000fe60002020000 */
[----:B------:R-:W5:Y:S01]  /*4df0*/  @!P1 LDC R0, c[0x0][0xb20] ;  /* 0x0002c800ff009b82 */ /* 0x000f620000000800 */
[----:B------:R-:W-:Y:S01]  /*4e00*/  UMOV UR19, UR35 ;  /* 0x0000002300137c82 */ /* 0x000fe20008000000 */
[----:B------:R-:W-:Y:S01]  /*4e10*/  IMAD.U32 R21, RZ, RZ, UR8 ;  /* 0x00000008ff157e24 */ /* 0x000fe2000f8e00ff */
[----:B------:R-:W-:Y:S05]  /*4e20*/  UMOV UR20, UR36 ;  /* 0x0000002400147c82 */ /* 0x000fea0008000000 */
[----:B-1----:R-:W1:Y:S01]  /*4e30*/  @!P1 LDC R3, c[0x0][0xb0c] ;  /* 0x0002c300ff039b82 */ /* 0x002e620000000800 */
[----:B------:R-:W-:Y:S01]  /*4e40*/  IMAD.U32 R20, RZ, RZ, UR9 ;  /* 0x00000009ff147e24 */ /* 0x000fe2000f8e00ff */
[----:B------:R-:W-:Y:S01]  /*4e50*/  UPRMT UR8, UR37, 0x654, UR17 ;  /* 0x0000065425087896 */ /* 0x000fe20008000011 */
[----:B------:R-:W-:Y:S03]  /*4e60*/  @!P4 R2UR UR15, R21 ;  /* 0x00000000150fc2ca */ /* 0x000fe600000e0000 */
[----:B------:R-:W-:Y:S01]  /*4e70*/  @!P4 R2UR UR14, R20 ;  /* 0x00000000140ec2ca */ /* 0x000fe200000e0000 */
[----:B------:R-:W-:Y:S11]  /*4e80*/  @!P4 IMAD.MOV.U32 R20, RZ, RZ, 0x1000 ;  /* 0x00001000ff14c424 */ /* 0x000ff600078e00ff */
[----:B------:R-:W-:Y:S01]  /*4e90*/  @!UPT UIADD3 URZ, UPT, UPT, URZ, URZ, URZ ;  /* 0x000000fffffff290 */ /* 0x000fe2000fffe0ff */
[----:B------:R1:W-:Y:S01]  /*4ea0*/  @!UP1 UTMALDG.3D [UR16], [UR14], desc[UR10] ;  /* 0x00000a100e0095b4 */ /* 0x0003e20008011000 */
[----:B------:R1:W-:Y:S02]  /*4eb0*/  @!P4 SYNCS.ARRIVE.TRANS64.RED.A0TR RZ, [UR7+0x120], R20 ;  /* 0x00012014ffffc9a7 */ /* 0x0003e40008300407 */
[----:B-1----:R-:W-:Y:S01]  /*4ec0*/  @!P1 ISETP.NE.AND P2, PT, R3, 0x1, PT ;  /* 0x000000010300980c */ /* 0x002fe20003f45270 */
[C---:B--2---:R-:W-:Y:S01]  /*4ed0*/  @!P1 IMAD.HI.U32 R14, R13.reuse, R14, RZ ;  /* 0x0000000e0d0e9227 */ /* 0x044fe200078e00ff */
[----:B---3--:R-:W-:Y:S03]  /*4ee0*/  @!P1 ISETP.NE.AND P0, PT, R10, 0x1, PT ;  /* 0x000000010a00980c */ /* 0x008fe60003f05270 */
[C---:B------:R-:W-:Y:S01]  /*4ef0*/  @!P1 IMAD.HI.U32 R11, R8.reuse, R11, RZ ;  /* 0x0000000b080b9227 */ /* 0x040fe200078e00ff */
[----:B------:R-:W-:Y:S04]  /*4f00*/  @!P1 SHF.R.U32.HI R14, RZ, R15, R14 ;  /* 0x0000000fff0e9219 */ /* 0x000fe8000001160e */
[----:B-----5:R-:W-:Y:S01]  /*4f10*/  @!P1 SHF.R.U32.HI R9, RZ, R0, R11 ;  /* 0x00000000ff099219 */ /* 0x020fe2000001160b */
[----:B------:R-:W-:Y:S01]  /*4f20*/  SYNCS.ARRIVE.TRANS64.RED.A1T0 RZ, [UR8], RZ ;  /* 0x000000ffffff79a7 */ /* 0x000fe20008100408 */
[----:B------:R-:W-:Y:S02]  /*4f30*/  @!P1 SEL R14, R13, R14, !P2 ;  /* 0x0000000e0d0e9207 */ /* 0x000fe40005000000 */
[----:B------:R-:W-:Y:S01]  /*4f40*/  @!P1 SEL R9, R8, R9, !P0 ;  /* 0x0000000908099207 */ /* 0x000fe20004000000 */
[----:B------:R-:W1:Y:S04]  /*4f50*/  SYNCS.PHASECHK.TRANS64.TRYWAIT P5, [UR7+0x148], R12 ;  /* 0x0001480cff0075a7 */ /* 0x000e6800080a1107 */
[----:B------:R-:W-:Y:S02]  /*4f60*/  @!P1 IMAD.IADD R0, R9, 0x1, -R14 ;  /* 0x0000000109009824 */ /* 0x000fe400078e0a0e */
[----:B------:R-:W-:Y:S02]  /*4f70*/  @!P1 IMAD.IADD R9, R14, 0x1, -R9 ;  /* 0x000000010e099824 */ /* 0x000fe400078e0a09 */
[----:B------:R-:W-:Y:S02]  /*4f80*/  @!P1 IMAD R13, R0, R3, R13 ;  /* 0x00000003000d9224 */ /* 0x000fe400078e020d */
[----:B------:R-:W-:Y:S01]  /*4f90*/  @!P1 IMAD R8, R9, R10, R8 ;  /* 0x0000000a09089224 */ /* 0x000fe200078e0208 */
[----:B-1----:R-:W-:Y:S06]  /*4fa0*/  @!P5 BRA `(.L_x_91) ;  /* 0x000000440004d947 */ /* 0x002fec0003800000 */
.L_x_207:
[----:B-1----:R-:W-:Y:S01]  /*4fb0*/  @!P4 IADD3 R3, P0, PT, R36, 0x580, RZ ;  /* 0x000005802403c810 */ /* 0x002fe20007f1e0ff */
[----:B------:R-:W-:Y:S01]  /*4fc0*/  VOTEU.ALL UP1, P4 ;  /* 0x0000000000ff7886 */ /* 0x000fe20002020000 */
[----:B------:R-:W-:Y:S01]  /*4fd0*/  UMOV UR18, 0x0 ;  /* 0x0000000000127882 */ /* 0x000fe20000000000 */
[----:B------:R-:W-:Y:S01]  /*4fe0*/  UMOV UR19, 0x10000000 ;  /* 0x1000000000137882 */ /* 0x000fe20000000000 */
[----:B------:R-:W-:Y:S01]  /*4ff0*/  @!P4 R2UR UR9, R3 ;  /* 0x000000000309c2ca */ /* 0x000fe200000e0000 */
[----:B------:R-:W-:Y:S01]  /*5000*/  @!P4 IMAD.X R0, RZ, RZ, R37, P0 ;  /* 0x000000ffff00c224 */ /* 0x000fe200000e0625 */
[----:B------:R-:W-:Y:S01]  /*5010*/  @!UP1 UIADD3 UR10, UPT, UPT, UR34, 0x60, URZ ;  /* 0x00000060220a9890 */ /* 0x000fe2000fffe0ff */
[----:B------:R-:W-:Y:S01]  /*5020*/  ISETP.NE.AND P0, PT, R27, 0x2, PT ;  /* 0x000000021b00780c */ /* 0x000fe20003f05270 */
[----:B------:R-:W-:Y:S01]  /*5030*/  UMOV UR11, UR35 ;  /* 0x00000023000b7c82 */ /* 0x000fe20008000000 */
[----:B------:R-:W-:Y:S01]  /*5040*/  UMOV UR12, UR36 ;  /* 0x00000024000c7c82 */ /* 0x000fe20008000000 */
[----:B------:R-:W-:Y:S01]  /*5050*/  @!P4 R2UR UR8, R0 ;  /* 0x000000000008c2ca */ /* 0x000fe200000e0000 */
[----:B------:R-:W-:Y:S01]  /*5060*/  IMAD.IADD R20, R8, 0x1, R58 ;  /* 0x0000000108147824 */ /* 0x000fe200078e023a */
[----:B------:R-:W-:Y:S01]  /*5070*/  @P3 R2UR UR36, R24 ;  /* 0x00000000182432ca */ /* 0x000fe200000e0000 */
[----:B------:R-:W-:Y:S01]  /*5080*/  IMAD.IADD R21, R13, 0x1, R60 ;  /* 0x000000010d157824 */ /* 0x000fe200078e023c */
[----:B------:R-:W-:Y:S02]  /*5090*/  SEL R0, RZ, 0x1, P0 ;  /* 0x00000001ff007807 */ /* 0x000fe40000000000 */
[----:B------:R-:W-:Y:S01]  /*50a0*/  LOP3.LUT R32, R32, 0x1, RZ, 0x3c, !PT ;  /* 0x0000000120207812 */ /* 0x000fe200078e3cff */
[----:B------:R-:W-:Y:S01]  /*50b0*/  IMAD.U32 R10, RZ, RZ, UR9 ;  /* 0x00000009ff0a7e24 */ /* 0x000fe2000f8e00ff */
[----:B------:R-:W-:Y:S01]  /*50c0*/  @!UP1 UIADD3 UR9, UPT, UPT, UR7, 0x128, URZ ;  /* 0x0000012807099890 */ /* 0x000fe2000fffe0ff */
[----:B------:R-:W-:Y:S02]  /*50d0*/  LOP3.LUT R25, R25, R0, RZ, 0x3c, !PT ;  /* 0x0000000019197212 */ /* 0x000fe400078e3cff */
[----:B------:R-:W-:Y:S02]  /*50e0*/  SEL R27, R27, RZ, P0 ;  /* 0x000000ff1b1b7207 */ /* 0x000fe40000000000 */
[----:B------:R-:W-:Y:S01]  /*50f0*/  IMAD.U32 R11, RZ, RZ, UR8 ;  /* 0x00000008ff0b7e24 */ /* 0x000fe2000f8e00ff */
[----:B------:R-:W-:Y:S01]  /*5100*/  @!P4 R2UR UR14, R10 ;  /* 0x000000000a0ec2ca */ /* 0x000fe200000e0000 */
[----:B------:R-:W-:Y:S01]  /*5110*/  @!UP1 UIADD3 UR8, UPT, UPT, UR7, 0x3400, URZ ;  /* 0x0000340007089890 */ /* 0x000fe2000fffe0ff */
[----:B------:R-:W-:Y:S02]  /*5120*/  VOTEU.ALL UP1, P4 ;  /* 0x0000000000ff7886 */ /* 0x000fe40002020000 */
[----:B------:R-:W-:Y:S11]  /*5130*/  @!P4 R2UR UR15, R11 ;  /* 0x000000000b0fc2ca */ /* 0x000ff600000e0000 */
[----:B------:R-:W-:Y:S02]  /*5140*/  @!UPT UIADD3 URZ, UPT, UPT, URZ, URZ, URZ ;  /* 0x000000fffffff290 */ /* 0x000fe4000fffe0ff */
[----:B------:R2:W-:Y:S01]  /*5150*/  @!UP1 UTMALDG.3D [UR8], [UR14], desc[UR18] ;  /* 0x000012080e0095b4 */ /* 0x0005e20008011000 */
[----:B------:R2:W-:Y:S01]  /*5160*/  @!P4 SYNCS.ARRIVE.TRANS64.RED.A0TR RZ, [UR7+0x128], R23 ;  /* 0x00012817ffffc9a7 */ /* 0x0005e20008300407 */
[----:B------:R-:W-:Y:S01]  /*5170*/  UPLOP3.LUT UP1, UPT, UPT, UPT, UPT, 0x80, 0x8 ;  /* 0x000000000008789c */ /* 0x000fe20003f2f070 */
[----:B------:R-:W-:Y:S01]  /*5180*/  SYNCS.ARRIVE.TRANS64.RED.A1T0 RZ, [UR13], RZ ;  /* 0x000000ffffff79a7 */ /* 0x000fe2000810040d */
[----:B------:R-:W-:Y:S09]  /*5190*/  @P3 BRA `(.L_x_92) ;  /* 0xfffffff000943947 */ /* 0x000ff2000383ffff */
[----:B------:R-:W-:-:S04]  /*51a0*/  SHF.L.U32 R3, R32, 0x1f, RZ ;  /* 0x0000001f20037819 */ /* 0x000fc800000006ff */
[----:B------:R-:W1:Y:S02]  /*51b0*/  SYNCS.PHASECHK.TRANS64.TRYWAIT P0, [UR7+0x130], R3 ;  /* 0x00013003ff0075a7 */ /* 0x000e640008001107 */
[----:B-1----:R-:W-:Y:S05]  /*51c0*/  @!P0 BRA `(.L_x_93) ;  /* 0x0000004000948947 */ /* 0x002fea0003800000 */
.L_x_209:
[----:B------:R-:W3:Y:S02]  /*51d0*/  SYNCS.PHASECHK.TRANS64.TRYWAIT P0, [UR7+0x138], R3 ;  /* 0x00013803ff0075a7 */ /* 0x000ee40008001107 */
[----:B---3--:R-:W-:Y:S05]  /*51e0*/  @!P0 BRA `(.L_x_94) ;  /* 0x0000004000a48947 */ /* 0x008fea0003800000 */
.L_x_211:
[----:B------:R-:W3:Y:S02]  /*51f0*/  SYNCS.PHASECHK.TRANS64.TRYWAIT P0, [UR7+0x140], R3 ;  /* 0x00014003ff0075a7 */ /* 0x000ee40008001107 */
[----:B---3--:R-:W-:Y:S05]  /*5200*/  @!P0 BRA `(.L_x_95) ;  /* 0x0000004000b48947 */ /* 0x008fea0003800000 */
.L_x_213:
[----:B-1----:R-:W-:-:S07]  /*5210*/  MOV R0, UR7 ;  /* 0x0000000700007c02 */ /* 0x002fce0008000f00 */
.L_x_96:
[----:B-1----:R-:W-:-:S04]  /*5220*/  SHF.L.U32 R3, R32, 0x1f, RZ ;  /* 0x0000001f20037819 */ /* 0x002fc800000006ff */
[----:B------:R1:W3:Y:S03]  /*5230*/  SYNCS.PHASECHK.TRANS64.TRYWAIT P0, [R0+URZ+0x148], R3 ;  /* 0x00014803000075a7 */ /* 0x0002e600080011ff */
[----:B---3--:R-:W-:Y:S05]  /*5240*/  @!P0 NANOSLEEP.SYNCS 0x989680 ;  /* 0x009896800000895d */ /* 0x008fea0003900000 */
[----:B------:R-:W3:Y:S02]  /*5250*/  @!P0 SYNCS.PHASECHK.TRANS64 P0, [R0+URZ+0x148], R3 ;  /* 0x00014803000085a7 */ /* 0x000ee400080010ff */
[----:B--23--:R-:W-:Y:S05]  /*5260*/  @P0 EXIT ;  /* 0x000000000000094d */ /* 0x00cfea0003800000 */
[----:B------:R-:W-:Y:S05]  /*5270*/  BRA `(.L_x_96) ;  /* 0xfffffffc00e87947 */ /* 0x000fea000383ffff */
.L_x_81:
[----:B------:R-:W-:-:S06]  /*5280*/  UISETP.GE.AND UP1, UPT, UR8, 0x4, UPT ;  /* 0x000000040800788c */ /* 0x000fcc000bf26270 */
[----:B------:R-:W-:-:S13]  /*5290*/  PLOP3.LUT P0, PT, PT, PT, UP1, 0x80, 0x8 ;  /* 0x000000000008781c */ /* 0x000fda0003f0f018 */
[----:B------:R-:W-:Y:S05]  /*52a0*/  @!P0 EXIT ;  /* 0x000000000000894d */ /* 0x000fea0003800000 */
[----:B------:R-:W-:Y:S01]  /*52b0*/  BAR.SYNC.DEFER_BLOCKING 0x6, 0xa0 ;  /* 0x0182800000007b1d */ /* 0x000fe20000010000 */
[C---:B------:R-:W-:Y:S01]  /*52c0*/  IMAD.SHL.U32 R7, R72.reuse, 0x20, RZ ;  /* 0x0000002048077824 */ /* 0x040fe200078e00ff */
[----:B------:R-:W-:Y:S01]  /*52d0*/  SHF.R.U32.HI R0, RZ, 0x1, R72 ;  /* 0x00000001ff007819 */ /* 0x000fe20000011648 */
[C---:B------:R-:W-:Y:S01]  /*52e0*/  IMAD.SHL.U32 R64, R72.reuse, 0x10, RZ ;  /* 0x0000001048407824 */ /* 0x040fe200078e00ff */
[C---:B------:R-:W-:Y:S01]  /*52f0*/  LOP3.LUT P0, RZ, R72.reuse, 0x4, RZ, 0xc0, !PT ;  /* 0x0000000448ff7812 */ /* 0x040fe2000780c0ff */
[----:B------:R-:W-:Y:S01]  /*5300*/  IMAD.U32 R32, R72, 0x10000, RZ ;  /* 0x0001000048207824 */ /* 0x000fe200078e00ff */
[----:B------:R-:W-:Y:S02]  /*5310*/  UMOV UR48, 0x400 ;  /* 0x0000040000307882 */ /* 0x000fe40000000000 */
[----:B------:R-:W1:Y:S01]  /*5320*/  LDC R63, c[0x0][0x370] ;  /* 0x0000dc00ff3f7b82 */ /* 0x000e620000000800 */
[----:B------:R-:W-:Y:S01]  /*5330*/  ULEA UR48, UR37, UR48, 0x18 ;  /* 0x0000003025307291 */ /* 0x000fe2000f8ec0ff */
[----:B------:R-:W-:Y:S01]  /*5340*/  LOP3.LUT R5, R7, 0xc0, RZ, 0xc0, !PT ;  /* 0x000000c007057812 */ /* 0x000fe200078ec0ff */
[----:B------:R-:W-:Y:S01]  /*5350*/  IMAD.MOV.U32 R71, RZ, RZ, 0x20 ;  /* 0x00000020ff477424 */ /* 0x000fe200078e00ff */
[----:B------:R-:W-:Y:S01]  /*5360*/  LOP3.LUT R64, R64, 0x600, RZ, 0xc0, !PT ;  /* 0x0000060040407812 */ /* 0x000fe200078ec0ff */
[----:B------:R-:W-:Y:S01]  /*5370*/  UIADD3 UR4, UPT, UPT, UR48, 0x400, URZ ;  /* 0x0000040030047890 */ /* 0x000fe2000fffe0ff */
[----:B------:R-:W-:Y:S01]  /*5380*/  LOP3.LUT R0, R5, 0x8, R0, 0xf8, !PT ;  /* 0x0000000805007812 */ /* 0x000fe200078ef800 */
[----:B------:R-:W-:Y:S01]  /*5390*/  IMAD.SHL.U32 R5, R72, 0x4, RZ ;  /* 0x0000000448057824 */ /* 0x000fe200078e00ff */
[----:B------:R-:W2:Y:S01]  /*53a0*/  LDC R28, c[0x0][0xb0c] ;  /* 0x0002c300ff1c7b82 */ /* 0x000ea20000000800 */
[----:B------:R-:W-:Y:S01]  /*53b0*/  LOP3.LUT R64, R64, 0x20, R7, 0xf8, !PT ;  /* 0x0000002040407812 */ /* 0x000fe200078ef807 */
[----:B------:R-:W-:Y:S01]  /*53c0*/  IMAD.MOV.U32 R70, RZ, RZ, 0x1 ;  /* 0x00000001ff467424 */ /* 0x000fe200078e00ff */
[----:B------:R-:W-:Y:S01]  /*53d0*/  LOP3.LUT R32, R32, 0x600000, RZ, 0xc0, !PT ;  /* 0x0060000020207812 */ /* 0x000fe200078ec0ff */
[----:B------:R-:W-:Y:S01]  /*53e0*/  IMAD.MOV.U32 R30, RZ, RZ, RZ ;  /* 0x000000ffff1e7224 */ /* 0x000fe200078e00ff */
[----:B------:R-:W-:-:S02]  /*53f0*/  LOP3.LUT R5, R0, 0x18, R5, 0x78, !PT ;  /* 0x0000001800057812 */ /* 0x000fc400078e7805 */
[----:B------:R-:W-:Y:S02]  /*5400*/  CS2R R68, SRZ ;  /* 0x0000000000447805 */ /* 0x000fe4000001ff00 */
[----:B------:R-:W-:Y:S01]  /*5410*/  LOP3.LUT R64, R64, 0x100, R7, 0xf8, !PT ;  /* 0x0000010040407812 */ /* 0x000fe200078ef807 */
[----:B------:R-:W4:Y:S01]  /*5420*/  LDC R61, c[0x0][0xb20] ;  /* 0x0002c800ff3d7b82 */ /* 0x000f220000000800 */
[----:B------:R-:W3:Y:S01]  /*5430*/  LDS R3, [UR48+0x210] ;  /* 0x00021030ff037984 */ /* 0x000ee20008000800 */
[----:B------:R-:W-:Y:S01]  /*5440*/  LOP3.LUT R72, R72, 0x60, RZ, 0xc0, !PT ;  /* 0x0000006048487812 */ /* 0x000fe200078ec0ff */
[----:B------:R-:W-:Y:S01]  /*5450*/  IMAD.MOV.U32 R75, RZ, RZ, RZ ;  /* 0x000000ffff4b7224 */ /* 0x000fe200078e00ff */
[----:B------:R-:W-:Y:S01]  /*5460*/  LOP3.LUT R64, R64, R5, RZ, 0xfc, !PT ;  /* 0x0000000540407212 */ /* 0x000fe200078efcff */
[----:B------:R-:W-:Y:S01]  /*5470*/  IMAD.U32 R66, RZ, RZ, UR4 ;  /* 0x00000004ff427e24 */ /* 0x000fe2000f8e00ff */
[----:B------:R-:W-:Y:S01]  /*5480*/  SEL R71, R71, 0xffffffe0, !P0 ;  /* 0xffffffe047477807 */ /* 0x000fe20004000000 */
[----:B------:R-:W1:Y:S01]  /*5490*/  LDCU.64 UR52, c[0x0][0x348] ;  /* 0x00006900ff3477ac */ /* 0x000e620008000a00 */
[----:B------:R-:W1:Y:S01]  /*54a0*/  LDC R27, c[0x0][0xb30] ;  /* 0x0002cc00ff1b7b82 */ /* 0x000e620000000800 */
[----:B------:R-:W1:Y:S01]  /*54b0*/  LDCU.64 UR38, c[0x0][0x888] ;  /* 0x00011100ff2677ac */ /* 0x000e620008000a00 */
[----:B------:R-:W1:Y:S06]  /*54c0*/  LDCU.64 UR44, c[0x0][0x890] ;  /* 0x00011200ff2c77ac */ /* 0x000e6c0008000a00 */
[----:B------:R-:W1:Y:S01]  /*54d0*/  LDC.64 R56, c[0x0][0xb10] ;  /* 0x0002c400ff387b82 */ /* 0x000e620000000a00 */
[----:B------:R-:W-:Y:S01]  /*54e0*/  UMOV UR49, URZ ;  /* 0x000000ff00317c82 */ /* 0x000fe20008000000 */
[----:B------:R-:W-:-:S06]  /*54f0*/  UMOV UR51, URZ ;  /* 0x000000ff00337c82 */ /* 0x000fcc0008000000 */
[----:B------:R-:W1:Y:S08]  /*5500*/  LDC.64 R24, c[0x0][0xb18] ;  /* 0x0002c600ff187b82 */ /* 0x000e700000000a00 */
[----:B------:R-:W1:Y:S08]  /*5510*/  LDC.64 R22, c[0x0][0xb28] ;  /* 0x0002ca00ff167b82 */ /* 0x000e700000000a00 */
[----:B------:R-:W1:Y:S01]  /*5520*/  LDC.64 R54, c[0x0][0x8b0] ;  /* 0x00022c00ff367b82 */ /* 0x000e620000000a00 */
[----:B---3--:R-:W-:-:S07]  /*5530*/  IMAD.IADD R32, R3, 0x1, R32 ;  /* 0x0000000103207824 */ /* 0x008fce00078e0220 */
[----:B------:R-:W3:Y:S08]  /*5540*/  LDC.64 R52, c[0x0][0x8a8] ;  /* 0x00022a00ff347b82 */ /* 0x000ef00000000a00 */
[----:B--2-4-:R-:W1:Y:S02]  /*5550*/  LDC R62, c[0x0][0x374] ;  /* 0x0000dd00ff3e7b82 */ /* 0x014e640000000800 */
.L_x_140:
[C---:B------:R-:W-:Y:S02]  /*5560*/  LEA R0, R75.reuse, UR48, 0x3 ;  /* 0x000000304b007c11 */ /* 0x040fe4000f8e18ff */
[----:B------:R-:W-:Y:S02]  /*5570*/  SHF.L.U32 R3, R68, 0x1f, RZ ;  /* 0x0000001f44037819 */ /* 0x000fe400000006ff */
[----:B------:R-:W-:Y:S02]  /*5580*/  LEA R16, R75, UR48, 0x4 ;  /* 0x000000304b107c11 */ /* 0x000fe4000f8e20ff */
[----:B------:R-:W2:Y:S02]  /*5590*/  SYNCS.PHASECHK.TRANS64.TRYWAIT P0, [R0+URZ+0x160], R3 ;  /* 0x00016003000075a7 */ /* 0x000ea400080011ff */
[----:B-12---:R-:W-:Y:S05]  /*55a0*/  @!P0 BRA `(.L_x_97) ;  /* 0x0000003c00e48947 */ /* 0x006fea0003800000 */
.L_x_214:
[----:B------:R-:W4:Y:S01]  /*55b0*/  LDC.64 R12, c[0x0][0xb10] ;  /* 0x0002c400ff0c7b82 */ /* 0x000f220000000a00 */
[----:B------:R-:W3:Y:S01]  /*55c0*/  LDS.128 R16, [R16+0x1f0] ;  /* 0x0001f00010107984 */ /* 0x000ee20000000c00 */
[----:B-1----:R-:W-:Y:S01]  /*55d0*/  ISETP.NE.AND P1, PT, R27, 0x1, PT ;  /* 0x000000011b00780c */ /* 0x002fe20003f25270 */
[----:B--2---:R-:W-:Y:S01]  /*55e0*/  VIADD R0, R0, 0x170 ;  /* 0x0000017000007836 */ /* 0x004fe20000000000 */
[----:B------:R-:W-:Y:S04]  /*55f0*/  ISETP.GE.AND P0, PT, R26, 0x1, PT ;  /* 0x000000011a00780c */ /* 0x000fe80003f06270 */
[----:B------:R-:W1:Y:S01]  /*5600*/  LDC.64 R10, c[0x0][0xb18] ;  /* 0x0002c600ff0a7b82 */ /* 0x000e620000000a00 */
[----:B------:R-:W-:Y:S01]  /*5610*/  PRMT R0, RZ, 0x654, R0 ;  /* 0x00000654ff007816 */ /* 0x000fe20000000000 */
[----:B------:R-:W-:Y:S01]  /*5620*/  @!PT LDS RZ, [RZ] ;  /* 0x00000000fffff984 */ /* 0x000fe20000000800 */
[----:B------:R-:W-:Y:S01]  /*5630*/  @!PT LDS RZ, [RZ] ;  /* 0x00000000fffff984 */ /* 0x000fe20000000800 */
[----:B------:R-:W-:Y:S01]  /*5640*/  @!PT LDS RZ, [RZ] ;  /* 0x00000000fffff984 */ /* 0x000fe20000000800 */
[----:B------:R-:W-:Y:S01]  /*5650*/  @!PT LDS RZ, [RZ] ;  /* 0x00000000fffff984 */ /* 0x000fe20000000800 */
[----:B------:R2:W-:Y:S06]  /*5660*/  MEMBAR.ALL.CTA ;  /* 0x0000000000007992 */ /* 0x0005ec0000008000 */
[----:B--2---:R-:W2:Y:S01]  /*5670*/  FENCE.VIEW.ASYNC.S ;  /* 0x00000000000073c6 */ /* 0x004ea20000000000 */
[----:B------:R-:W1:Y:S08]  /*5680*/  @!P1 LDC R14, c[0x0][0xb20] ;  /* 0x0002c800ff0e9b82 */ /* 0x000e700000000800 */
[----:B------:R-:W1:Y:S01]  /*5690*/  @!P1 LDC R9, c[0x0][0xb0c] ;  /* 0x0002c300ff099b82 */ /* 0x000e620000000800 */
[----:B--2---:R2:W-:Y:S01]  /*56a0*/  SYNCS.ARRIVE.TRANS64.RED.A1T0 RZ, [R0+URZ], RZ ;  /* 0x000000ff00ff79a7 */ /* 0x0045e200081004ff */
[----:B---3--:R-:W-:Y:S04]  /*56b0*/  LOP3.LUT P4, RZ, R18, 0x1, RZ, 0xc0, !PT ;  /* 0x0000000112ff7812 */ /* 0x008fe8000788c0ff */
[----:B------:R-:W-:Y:S09]  /*56c0*/  P2R R73, PR, RZ, 0x10 ;  /* 0x00000010ff497803 */ /* 0x000ff20000000000 */
[----:B------:R-:W-:Y:S02]  /*56d0*/  @P4 MOV R31, R16 ;  /* 0x00000010001f4202 */ /* 0x000fe40000000f00 */
[----:B------:R-:W-:Y:S01]  /*56e0*/  @P4 LOP3.LUT R29, R17, 0xffff, RZ, 0xc0, !PT ;  /* 0x0000ffff111d4812 */ /* 0x000fe200078ec0ff */
[----:B--2-4-:R-:W-:Y:S06]  /*56f0*/  @!P0 BRA `(.L_x_98) ;  /* 0x0000000000a48947 */ /* 0x014fec0003800000 */
[----:B------:R-:W-:Y:S01]  /*5700*/  IMAD.HI.U32 R36, R62, R25, RZ ;  /* 0x000000193e247227 */ /* 0x000fe200078e00ff */
[----:B------:R-:W-:Y:S02]  /*5710*/  ISETP.NE.AND P0, PT, R24, 0x1, PT ;  /* 0x000000011800780c */ /* 0x000fe40003f05270 */
[----:B------:R-:W-:Y:S01]  /*5720*/  ISETP.NE.AND P2, PT, R26, 0x1, PT ;  /* 0x000000011a00780c */ /* 0x000fe20003f45270 */
[-C--:B------:R-:W-:Y:S01]  /*5730*/  IMAD.HI.U32 R34, R63, R56.reuse, RZ ;  /* 0x000000383f227227 */ /* 0x080fe200078e00ff */
[----:B------:R-:W-:Y:S02]  /*5740*/  SHF.R.U32.HI R37, RZ, R61, R36 ;  /* 0x0000003dff257219 */ /* 0x000fe40000011624 */
[----:B------:R-:W-:Y:S01]  /*5750*/  ISETP.NE.AND P3, PT, R28, 0x1, PT ;  /* 0x000000011c00780c */ /* 0x000fe20003f65270 */
[----:B------:R-:W-:Y:S01]  /*5760*/  IMAD.HI.U32 R40, R29, R25, RZ ;  /* 0x000000191d287227 */ /* 0x000fe200078e00ff */
[----:B------:R-:W-:Y:S02]  /*5770*/  SHF.R.U32.HI R34, RZ, R57, R34 ;  /* 0x00000039ff227219 */ /* 0x000fe40000011622 */
[----:B------:R-:W-:Y:S01]  /*5780*/  SEL R3, R62, R37, !P0 ;  /* 0x000000253e037207 */ /* 0x000fe20004000000 */
[----:B------:R-:W-:Y:S01]  /*5790*/  IMAD.HI.U32 R38, R31, R56, RZ ;  /* 0x000000381f267227 */ /* 0x000fe200078e00ff */
[----:B------:R-:W-:Y:S03]  /*57a0*/  SEL R7, R63, R34, !P3 ;  /* 0x000000223f077207 */ /* 0x000fe60005800000 */
[-C--:B------:R-:W-:Y:S01]  /*57b0*/  IMAD.HI.U32 R34, R3, R22.reuse, RZ ;  /* 0x0000001603227227 */ /* 0x080fe200078e00ff */
[----:B------:R-:W-:Y:S03]  /*57c0*/  SHF.R.U32.HI R38, RZ, R57, R38 ;  /* 0x00000039ff267219 */ /* 0x000fe60000011626 */
[----:B------:R-:W-:Y:S01]  /*57d0*/  IMAD.HI.U32 R36, R7, R22, RZ ;  /* 0x0000001607247227 */ /* 0x000fe200078e00ff */
[----:B------:R-:W-:Y:S02]  /*57e0*/  @P2 SHF.R.U32.HI R3, RZ, R23, R34 ;  /* 0x00000017ff032219 */ /* 0x000fe40000011622 */
[----:B------:R-:W-:Y:S02]  /*57f0*/  SHF.R.U32.HI R34, RZ, R61, R40 ;  /* 0x0000003dff227219 */ /* 0x000fe40000011628 */
[----:B------:R-:W-:Y:S01]  /*5800*/  @P2 SHF.R.U32.HI R7, RZ, R23, R36 ;  /* 0x00000017ff072219 */ /* 0x000fe20000011624 */
[C---:B------:R-:W-:Y:S01]  /*5810*/  IMAD R2, R26.reuse, R3, RZ ;  /* 0x000000031a027224 */ /* 0x040fe200078e02ff */
[----:B------:R-:W-:Y:S02]  /*5820*/  SEL R5, R29, R34, !P0 ;  /* 0x000000221d057207 */ /* 0x000fe40004000000 */
[----:B------:R-:W-:Y:S01]  /*5830*/  SEL R3, R31, R38, !P3 ;  /* 0x000000261f037207 */ /* 0x000fe20005800000 */
[----:B------:R-:W-:Y:S01]  /*5840*/  IMAD R4, R26, R7, RZ ;  /* 0x000000071a047224 */ /* 0x000fe200078e02ff */
[C---:B------:R-:W-:Y:S01]  /*5850*/  ISETP.GE.AND P0, PT, R5.reuse, R2, PT ;  /* 0x000000020500720c */ /* 0x040fe20003f06270 */
[----:B------:R-:W-:Y:S03]  /*5860*/  IMAD.HI.U32 R6, R5, R22, RZ ;  /* 0x0000001605067227 */ /* 0x000fe600078e00ff */
[----:B------:R-:W-:Y:S01]  /*5870*/  ISETP.GE.OR P0, PT, R3, R4, P0 ;  /* 0x000000040300720c */ /* 0x000fe20000706670 */
[----:B------:R-:W-:Y:S01]  /*5880*/  IMAD.MOV R4, RZ, RZ, -R3 ;  /* 0x000000ffff047224 */ /* 0x000fe200078e0a03 */
[-C--:B------:R-:W-:Y:S03]  /*5890*/  SHF.R.U32.HI R6, RZ, R23.reuse, R6 ;  /* 0x00000017ff067219 */ /* 0x080fe60000011606 */
[----:B------:R-:W-:Y:S01]  /*58a0*/  IMAD R31, R28, R4, R31 ;  /* 0x000000041c1f7224 */ /* 0x000fe200078e021f */
[----:B------:R-:W-:Y:S05]  /*58b0*/  SEL R15, R5, R6, !P2 ;  /* 0x00000006050f7207 */ /* 0x000fea0005000000 */
[----:B------:R-:W-:Y:S02]  /*58c0*/  IMAD.MOV R6, RZ, RZ, -R15 ;  /* 0x000000ffff067224 */ /* 0x000fe400078e0a0f */
[C---:B------:R-:W-:Y:S04]  /*58d0*/  @!P0 IMAD.HI.U32 R2, R3.reuse, R22, RZ ;  /* 0x0000001603028227 */ /* 0x040fe800078e00ff */
[----:B------:R-:W-:Y:S01]  /*58e0*/  IMAD R6, R26, R6, R5 ;  /* 0x000000061a067224 */ /* 0x000fe200078e0205 */
[----:B------:R-:W-:Y:S04]  /*58f0*/  @!P0 SHF.R.U32.HI R2, RZ, R23, R2 ;  /* 0x00000017ff028219 */ /* 0x000fe80000011602 */
[----:B------:R-:W-:Y:S02]  /*5900*/  @!P0 SEL R0, R3, R2, !P2 ;  /* 0x0000000203008207 */ /* 0x000fe40005000000 */
[----:B------:R-:W-:Y:S02]  /*5910*/  IADD3 R2, PT, PT, -R5, RZ, RZ ;  /* 0x000000ff05027210 */ /* 0x000fe40007ffe1ff */
[----:B------:R-:W-:Y:S01]  /*5920*/  @!P0 IADD3 R8, PT, PT, R15, -R0, RZ ;  /* 0x800000000f088210 */ /* 0x000fe20007ffe0ff */
[----:B------:R-:W-:Y:S02]  /*5930*/  @!P0 IMAD R0, R7, R6, R0 ;  /* 0x0000000607008224 */ /* 0x000fe400078e0200 */
[----:B------:R-:W-:Y:S02]  /*5940*/  IMAD R29, R24, R2, R29 ;  /* 0x00000002181d7224 */ /* 0x000fe400078e021d */
[----:B------:R-:W-:Y:S02]  /*5950*/  @!P0 IMAD R5, R8, R26, R3 ;  /* 0x0000001a08058224 */ /* 0x000fe400078e0203 */
[----:B------:R-:W-:Y:S04]  /*5960*/  @!P0 IMAD.MOV.U32 R3, RZ, RZ, R0 ;  /* 0x000000ffff038224 */ /* 0x000fe800078e0000 */
[----:B------:R-:W-:Y:S02]  /*5970*/  IMAD R31, R3, R28, R31 ;  /* 0x0000001c031f7224 */ /* 0x000fe400078e021f */
[----:B------:R-:W-:Y:S07]  /*5980*/  IMAD R29, R5, R24, R29 ;  /* 0x00000018051d7224 */ /* 0x000fee00078e021d */
.L_x_98:
[----:B-1----:R-:W-:Y:S01]  /*5990*/  @!P1 ISETP.NE.AND P0, PT, R10, 0x1, PT ;  /* 0x000000010a00980c */ /* 0x002fe20003f05270 */
[----:B------:R-:W-:Y:S01]  /*59a0*/  @!P1 IMAD.HI.U32 R3, R29, R11, RZ ;  /* 0x0000000b1d039227 */ /* 0x000fe200078e00ff */
[----:B------:R-:W-:Y:S01]  /*59b0*/  R2UR UR42, R21 ;  /* 0x00000000152a72ca */ /* 0x000fe200000e0000 */
[----:B------:R-:W-:Y:S01]  /*59c0*/  BSSY.RECONVERGENT B6, `(.L_x_99) ;  /* 0x0000031000067945 */ /* 0x000fe20003800200 */
[----:B------:R-:W-:Y:S01]  /*59d0*/  R2UR UR41, R20 ;  /* 0x00000000142972ca */ /* 0x000fe200000e0000 */
[----:B------:R-:W-:Y:S01]  /*59e0*/  @!P1 IMAD.HI.U32 R0, R31, R12, RZ ;  /* 0x0000000c1f009227 */ /* 0x000fe200078e00ff */
[----:B------:R-:W-:Y:S02]  /*59f0*/  @!P1 SHF.R.U32.HI R2, RZ, R14, R3 ;  /* 0x0000000eff029219 */ /* 0x000fe40000011603 */
[----:B------:R-:W-:Y:S01]  /*5a00*/  @!P1 ISETP.NE.AND P2, PT, R9, 0x1, PT ;  /* 0x000000010900980c */ /* 0x000fe20003f45270 */
[----:B------:R-:W-:Y:S01]  /*5a10*/  VIADD R75, R75, 0x1 ;  /* 0x000000014b4b7836 */ /* 0x000fe20000000000 */
[----:B------:R-:W-:Y:S02]  /*5a20*/  @!P1 SEL R2, R29, R2, !P0 ;  /* 0x000000021d029207 */ /* 0x000fe40004000000 */
[----:B------:R-:W-:Y:S02]  /*5a30*/  @!P1 SHF.R.U32.HI R0, RZ, R13, R0 ;  /* 0x0000000dff009219 */ /* 0x000fe40000011600 */
[----:B------:R-:W-:Y:S01]  /*5a40*/  LOP3.LUT P0, RZ, R66, 0x1b0, RZ, 0xc0, !PT ;  /* 0x000001b042ff7812 */ /* 0x000fe2000780c0ff */
[----:B------:R-:W-:Y:S01]  /*5a50*/  USHF.L.U32 UR42, UR42, 0x6, URZ ;  /* 0x000000062a2a7899 */ /* 0x000fe200080006ff */
[----:B------:R-:W-:Y:S01]  /*5a60*/  @!P1 SEL R3, R31, R0, !P2 ;  /* 0x000000001f039207 */ /* 0x000fe20005000000 */
[----:B------:R-:W-:Y:S01]  /*5a70*/  USHF.L.U32 UR41, UR41, 0x7, URZ ;  /* 0x0000000729297899 */ /* 0x000fe200080006ff */
[----:B------:R-:W-:Y:S03]  /*5a80*/  @P4 SHF.R.U32.HI R67, RZ, 0x10, R17 ;  /* 0x00000010ff434819 */ /* 0x000fe60000011611 */
[----:B------:R-:W-:Y:S02]  /*5a90*/  @!P1 IMAD.IADD R0, R2, 0x1, -R3 ;  /* 0x0000000102009824 */ /* 0x000fe400078e0a03 */
[----:B------:R-:W-:Y:S02]  /*5aa0*/  @!P1 IMAD.IADD R2, R3, 0x1, -R2 ;  /* 0x0000000103029824 */ /* 0x000fe400078e0a02 */
[----:B------:R-:W-:Y:S02]  /*5ab0*/  @!P1 IMAD R31, R0, R9, R31 ;  /* 0x00000009001f9224 */ /* 0x000fe400078e021f */
[----:B------:R-:W-:Y:S01]  /*5ac0*/  @!P1 IMAD R29, R2, R10, R29 ;  /* 0x0000000a021d9224 */ /* 0x000fe200078e021d */
[----:B------:R-:W-:Y:S06]  /*5ad0*/  @!P0 BRA `(.L_x_100) ;  /* 0x00000000007c8947 */ /* 0x000fec0003800000 */
[----:B------:R-:W1:Y:S01]  /*5ae0*/  LDCU.64 UR8, c[0x4][0x80] ;  /* 0x01001000ff0877ac */ /* 0x000e620008000a00 */
[----:B------:R-:W-:Y:S01]  /*5af0*/  MOV R2, 0x0 ;  /* 0x0000000000027802 */ /* 0x000fe20000000f00 */
[----:B------:R-:W-:Y:S02]  /*5b00*/  HFMA2 R12, -RZ, RZ, 0, 5.9604644775390625e-08 ;  /* 0x00000001ff0c7431 */ /* 0x000fe400000001ff */
[----:B------:R-:W-:Y:S01]  /*5b10*/  IMAD.MOV.U32 R8, RZ, RZ, 0x70 ;  /* 0x00000070ff087424 */ /* 0x000fe200078e00ff */
[----:B------:R2:W3:Y:S01]  /*5b20*/  LDC.64 R14, c[0x4][R2] ;  /* 0x01000000020e7b82 */ /* 0x0004e20000000a00 */
[----:B------:R-:W4:Y:S01]  /*5b30*/  LDCU.64 UR6, c[0x4][0x88] ;  /* 0x01001100ff0677ac */ /* 0x000f220008000a00 */
[----:B------:R-:W-:Y:S01]  /*5b40*/  IMAD.MOV.U32 R13, RZ, RZ, RZ ;  /* 0x000000ffff0d7224 */ /* 0x000fe200078e00ff */
[----:B------:R-:W2:Y:S01]  /*5b50*/  LDCU.64 UR4, c[0x4][0x8] ;  /* 0x01000100ff0477ac */ /* 0x000ea20008000a00 */
[----:B-1----:R-:W-:Y:S01]  /*5b60*/  MOV R5, UR9 ;  /* 0x0000000900057c02 */ /* 0x002fe20008000f00 */
[----:B------:R-:W-:Y:S01]  /*5b70*/  IMAD.U32 R4, RZ, RZ, UR8 ;  /* 0x00000008ff047e24 */ /* 0x000fe2000f8e00ff */
[----:B----4-:R-:W-:Y:S01]  /*5b80*/  MOV R7, UR7 ;  /* 0x0000000700077c02 */ /* 0x010fe20008000f00 */
[----:B------:R-:W-:Y:S01]  /*5b90*/  IMAD.U32 R6, RZ, RZ, UR6 ;  /* 0x00000006ff067e24 */ /* 0x000fe2000f8e00ff */
[----:B--2---:R-:W-:Y:S01]  /*5ba0*/  MOV R11, UR5 ;  /* 0x00000005000b7c02 */ /* 0x004fe20008000f00 */
[----:B------:R-:W-:Y:S02]  /*5bb0*/  IMAD.U32 R10, RZ, RZ, UR4 ;  /* 0x00000004ff0a7e24 */ /* 0x000fe4000f8e00ff */
[----:B------:R-:W-:Y:S07]  /*5bc0*/  LEPC R20, `(.L_x_101) ;  /* 0x000000001014794e */ /* 0x000fee0000000000 */
[----:B---3-5:R-:W-:Y:S05]  /*5bd0*/  CALL.ABS.NOINC R14 ;  /* 0x000000000e007343 */ /* 0x028fea0003c00000 */
.L_x_101:
[----:B------:R-:W1:Y:S01]  /*5be0*/  LDCU.64 UR8, c[0x4][0x80] ;  /* 0x01001000ff0877ac */ /* 0x000e620008000a00 */
[----:B------:R-:W2:Y:S01]  /*5bf0*/  LDC.64 R2, c[0x4][R2] ;  /* 0x0100000002027b82 */ /* 0x000ea20000000a00 */
[----:B------:R-:W-:Y:S02]  /*5c00*/  HFMA2 R12, -RZ, RZ, 0, 5.9604644775390625e-08 ;  /* 0x00000001ff0c7431 */ /* 0x000fe400000001ff */
[----:B------:R-:W-:Y:S02]  /*5c10*/  IMAD.MOV.U32 R8, RZ, RZ, 0x70 ;  /* 0x00000070ff087424 */ /* 0x000fe400078e00ff */
[----:B------:R-:W-:Y:S01]  /*5c20*/  IMAD.MOV.U32 R13, RZ, RZ, RZ ;  /* 0x000000ffff0d7224 */ /* 0x000fe200078e00ff */
[----:B------:R-:W3:Y:S01]  /*5c30*/  LDCU.64 UR6, c[0x4][0x88] ;  /* 0x01001100ff0677ac */ /* 0x000ee20008000a00 */
[----:B------:R-:W4:Y:S01]  /*5c40*/  LDCU.64 UR4, c[0x4][0x8] ;  /* 0x01000100ff0477ac */ /* 0x000f220008000a00 */
[----:B-1----:R-:W-:Y:S02]  /*5c50*/  MOV R4, UR8 ;  /* 0x0000000800047c02 */ /* 0x002fe40008000f00 */
[----:B------:R-:W-:Y:S02]  /*5c60*/  MOV R5, UR9 ;  /* 0x0000000900057c02 */ /* 0x000fe40008000f00 */
[----:B---3--:R-:W-:Y:S01]  /*5c70*/  MOV R7, UR7 ;  /* 0x0000000700077c02 */ /* 0x008fe20008000f00 */
[----:B------:R-:W-:Y:S01]  /*5c80*/  IMAD.U32 R6, RZ, RZ, UR6 ;  /* 0x00000006ff067e24 */ /* 0x000fe2000f8e00ff */
[----:B----4-:R-:W-:Y:S01]  /*5c90*/  MOV R11, UR5 ;  /* 0x00000005000b7c02 */ /* 0x010fe20008000f00 */
[----:B------:R-:W-:Y:S02]  /*5ca0*/  IMAD.U32 R10, RZ, RZ, UR4 ;  /* 0x00000004ff0a7e24 */ /* 0x000fe4000f8e00ff */
[----:B------:R-:W-:Y:S07]  /*5cb0*/  LEPC R20, `(.L_x_100) ;  /* 0x000000001014794e */ /* 0x000fee0000000000 */
[----:B--2---:R-:W-:Y:S05]  /*5cc0*/  CALL.ABS.NOINC R2 ;  /* 0x0000000002007343 */ /* 0x004fea0003c00000 */
.L_x_100:
[----:B------:R-:W-:Y:S05]  /*5cd0*/  BSYNC.RECONVERGENT B6 ;  /* 0x0000000000067941 */ /* 0x000fea0003800200 */
.L_x_99:
[----:B------:R-:W-:Y:S01]  /*5ce0*/  ISETP.NE.U32.AND P4, PT, R54, RZ, PT ;  /* 0x000000ff3600720c */ /* 0x000fe20003f85070 */
[----:B------:R-:W-:Y:S01]  /*5cf0*/  UISETP.NE.AND UP2, UPT, UR50, URZ, UPT ;  /* 0x000000ff3200728c */ /* 0x000fe2000bf45270 */
[----:B------:R-:W-:Y:S01]  /*5d00*/  ISETP.NE.U32.AND P2, PT, RZ, UR38, PT ;  /* 0x00000026ff007c0c */ /* 0x000fe2000bf45070 */
[----:B------:R-:W-:Y:S01]  /*5d10*/  UISETP.NE.U32.AND UP1, UPT, UR44, URZ, UPT ;  /* 0x000000ff2c00728c */ /* 0x000fe2000bf25070 */
[----:B------:R-:W-:Y:S01]  /*5d20*/  ISETP.NE.AND.EX P4, PT, R55, RZ, PT, P4 ;  /* 0x000000ff3700720c */ /* 0x000fe20003f85340 */
[----:B------:R-:W-:Y:S01]  /*5d30*/  UPLOP3.LUT UP0, UPT, UPT, UPT, UPT, 0x40, 0x4 ;  /* 0x000000000004789c */ /* 0x000fe20003f0e870 */
[----:B------:R-:W-:Y:S01]  /*5d40*/  ISETP.NE.AND.EX P2, PT, RZ, UR39, PT, P2 ;  /* 0x00000027ff007c0c */ /* 0x000fe2000bf45320 */
[----:B------:R-:W-:Y:S01]  /*5d50*/  UISETP.NE.AND.EX UP1, UPT, UR45, URZ, UPT, UP1 ;  /* 0x000000ff2d00728c */ /* 0x000fe2000bf25310 */
[----:B------:R-:W-:Y:S04]  /*5d60*/  PLOP3.LUT P1, PT, PT, PT, UP2, 0x80, 0x8 ;  /* 0x000000000008781c */ /* 0x000fe80003f2f028 */
[----:B------:R-:W-:Y:S06]  /*5d70*/  @UP2 UPLOP3.LUT UP0, UPT, UPT, UPT, UP1, 0x80, 0x8 ;  /* 0x000000000008289c */ /* 0x000fec0003f0f010 */
[----:B------:R-:W-:Y:S01]  /*5d80*/  PLOP3.LUT P0, PT, PT, PT, UP0, 0x80, 0x8 ;  /* 0x000000000008781c */ /* 0x000fe20003f0f008 */
[----:B------:R-:W-:Y:S01]  /*5d90*/  @!UPT UIADD3 URZ, UPT, UPT, URZ, URZ, URZ ;  /* 0x000000fffffff290 */ /* 0x000fe2000fffe0ff */
[----:B------:R-:W-:Y:S11]  /*5da0*/  BRA.U !UP1, `(.L_x_102) ;  /* 0x0000000109387547 */ /* 0x000ff6000b800000 */
[----:B------:R-:W-:Y:S01]  /*5db0*/  UISETP.NE.U32.AND UP0, UPT, UR38, URZ, UPT ;  /* 0x000000ff2600728c */ /* 0x000fe2000bf05070 */
[----:B------:R-:W-:Y:S02]  /*5dc0*/  HFMA2 R0, -RZ, RZ, 0, 5.9604644775390625e-08 ;  /* 0x00000001ff007431 */ /* 0x000fe400000001ff */
[----:B------:R-:W-:Y:S01]  /*5dd0*/  IMAD.MOV.U32 R59, RZ, RZ, 0x1 ;  /* 0x00000001ff3b7424 */ /* 0x000fe200078e00ff */
[----:B------:R-:W-:Y:S06]  /*5de0*/  UISETP.NE.AND.EX UP0, UPT, UR39, URZ, UPT, UP0 ;  /* 0x000000ff2700728c */ /* 0x000fec000bf05300 */
[----:B------:R-:W-:Y:S05]  /*5df0*/  PLOP3.LUT P3, PT, PT, PT, UP0, 0x80, 0x8 ;  /* 0x000000000008781c */ /* 0x000fea0003f6f008 */
[----:B------:R-:W1:Y:S01]  /*5e00*/  @UP0 LDCU.64 UR6, c[0x0][0x888] ;  /* 0x00011100ff0607ac */ /* 0x000e620008000a00 */
[----:B------:R-:W-:Y:S07]  /*5e10*/  @UP0 UIMAD UR4, UR36, UR44, URZ ;  /* 0x0000002c240402a4 */ /* 0x000fee000f8e02ff */
[----:B------:R-:W-:Y:S01]  /*5e20*/  @!P3 PRMT R59, R0, 0x7610, R59 ;  /* 0x00007610003bb816 */ /* 0x000fe2000000003b */
[----:B-1----:R-:W-:Y:S03]  /*5e30*/  @UP0 UIMAD.WIDE UR6, UR4, 0x4, UR6 ;  /* 0x00000004040608a5 */ /* 0x002fe6000f8e0206 */
[----:B------:R-:W1:Y:S03]  /*5e40*/  @!UP0 LDCU UR4, c[0x0][0x880] ;  /* 0x00011000ff0487ac */ /* 0x000e660008000800 */
[----:B------:R-:W-:Y:S01]  /*5e50*/  IMAD.U32 R2, RZ, RZ, UR6 ;  /* 0x00000006ff027e24 */ /* 0x000fe2000f8e00ff */
[----:B------:R-:W-:Y:S05]  /*5e60*/  MOV R3, UR7 ;  /* 0x0000000700037c02 */ /* 0x000fea0008000f00 */
[----:B-----5:R2:W5:Y:S02]  /*5e70*/  @P3 LDG.E R35, desc[UR46][R2.64] ;  /* 0x0000002e02233981 */ /* 0x020564000c1e1900 */
[----:B-12---:R-:W-:Y:S02]  /*5e80*/  @!P3 IMAD.U32 R35, RZ, RZ, UR4 ;  /* 0x00000004ff23be24 */ /* 0x006fe4000f8e00ff */
.L_x_102:
[----:B------:R-:W-:Y:S05]  /*5e90*/  @!P4 BRA `(.L_x_103) ;  /* 0x000000000020c947 */ /* 0x000fea0003800000 */
[----:B------:R-:W-:Y:S04]  /*5ea0*/  ISETP.NE.U32.AND P3, PT, R52, RZ, PT ;  /* 0x000000ff3400720c */ /* 0x000fe80003f65070 */
[----:B------:R-:W-:Y:S11]  /*5eb0*/  ISETP.NE.AND.EX P3, PT, R53, RZ, PT, P3 ;  /* 0x000000ff3500720c */ /* 0x000ff60003f65330 */
[----:B------:R-:W-:Y:S02]  /*5ec0*/  @!UPT UIADD3 URZ, UPT, UPT, URZ, URZ, URZ ;  /* 0x000000fffffff290 */ /* 0x000fe4000fffe0ff */
[----:B------:R-:W1:Y:S01]  /*5ed0*/  @P3 LDC.64 R2, c[0x0][0x8a8] ;  /* 0x00022a00ff023b82 */ /* 0x000e620000000a00 */
[----:B------:R-:W-:Y:S04]  /*5ee0*/  @P3 IMAD R0, R54, UR36, RZ ;  /* 0x0000002436003c24 */ /* 0x000fe8000f8e02ff */
[----:B-1----:R-:W-:Y:S05]  /*5ef0*/  @P3 IMAD.WIDE R2, R0, 0x4, R2 ;  /* 0x0000000400023825 */ /* 0x002fea00078e0202 */
[----:B-----5:R1:W5:Y:S02]  /*5f00*/  @P3 LDG.E R33, desc[UR46][R2.64] ;  /* 0x0000002e02213981 */ /* 0x020364000c1e1900 */
[----:B-1----:R-:W2:Y:S02]  /*5f10*/  @!P3 LDC R33, c[0x0][0x8a0] ;  /* 0x00022800ff21bb82 */ /* 0x002ea40000000800 */
.L_x_103:
[----:B-----5:R-:W-:Y:S01]  /*5f20*/  FSETP.NEU.AND P3, PT, R35, RZ, PT ;  /* 0x000000ff2300720b */ /* 0x020fe20003f6d000 */
[----:B------:R-:W-:Y:S01]  /*5f30*/  IMAD.SHL.U32 R80, R64, 0x2, RZ ;  /* 0x0000000240507824 */ /* 0x000fe200078e00ff */
[----:B------:R-:W-:Y:S01]  /*5f40*/  SEL R7, RZ, 0xffffffff, P2 ;  /* 0xffffffffff077807 */ /* 0x000fe20001000000 */
[----:B------:R-:W-:Y:S01]  /*5f50*/  BSSY B1, `(.L_x_104) ;  /* 0x0000036000017945 */ /* 0x000fe20003800000 */
[----:B------:R-:W-:Y:S01]  /*5f60*/  @P1 LOP3.LUT P2, RZ, R59, 0xff, RZ, 0xc0, !PT ;  /* 0x000000ff3bff1812 */ /* 0x000fe2000784c0ff */
[----:B------:R-:W-:Y:S01]  /*5f70*/  VIADD R78, R80, UR48 ;  /* 0x00000030504e7c36 */ /* 0x000fe20008000000 */
[----:B------:R-:W-:Y:S01]  /*5f80*/  @P1 SEL R2, RZ, 0xffffffff, P3 ;  /* 0xffffffffff021807 */ /* 0x000fe20001800000 */
[----:B------:R-:W-:Y:S01]  /*5f90*/  IMAD.MOV.U32 R81, RZ, RZ, 0x1 ;  /* 0x00000001ff517424 */ /* 0x000fe200078e00ff */
[----:B------:R-:W-:Y:S01]  /*5fa0*/  LOP3.LUT R70, R70, 0x1, RZ, 0x3c, !PT ;  /* 0x0000000146467812 */ /* 0x000fe200078e3cff */
[----:B------:R-:W-:Y:S01]  /*5fb0*/  IMAD.MOV.U32 R39, RZ, RZ, RZ ;  /* 0x000000ffff277224 */ /* 0x000fe200078e00ff */
[----:B------:R-:W-:Y:S02]  /*5fc0*/  @P0 SEL R2, R7, R2, !P2 ;  /* 0x0000000207020207 */ /* 0x000fe40005000000 */
[----:B------:R-:W-:Y:S02]  /*5fd0*/  CS2R R50, SRZ ;  /* 0x0000000000327805 */ /* 0x000fe4000001ff00 */
[----:B------:R-:W-:Y:S02]  /*5fe0*/  LEA R79, R30, UR48, 0x3 ;  /* 0x000000301e4f7c11 */ /* 0x000fe4000f8e18ff */
[----:B------:R-:W-:Y:S02]  /*5ff0*/  CS2R R48, SRZ ;  /* 0x0000000000307805 */ /* 0x000fe4000001ff00 */
[----:B------:R-:W-:Y:S02]  /*6000*/  @P1 LOP3.LUT R2, R2, 0x1, RZ, 0xc0, !PT ;  /* 0x0000000102021812 */ /* 0x000fe400078ec0ff */
[----:B------:R-:W-:Y:S02]  /*6010*/  CS2R R42, SRZ ;  /* 0x00000000002a7805 */ /* 0x000fe4000001ff00 */
[----:B------:R-:W-:Y:S02]  /*6020*/  SHF.L.U32 R0, R69, 0x1f, RZ ;  /* 0x0000001f45007819 */ /* 0x000fe400000006ff */
[----:B------:R-:W-:Y:S02]  /*6030*/  CS2R R40, SRZ ;  /* 0x0000000000287805 */ /* 0x000fe4000001ff00 */
[----:B------:R-:W-:Y:S01]  /*6040*/  ISETP.NE.U32.OR P5, PT, R2, 0x1, !P1 ;  /* 0x000000010200780c */ /* 0x000fe20004fa5470 */
[----:B------:R-:W-:Y:S01]  /*6050*/  IMAD.IADD R77, R71, 0x1, R78 ;  /* 0x00000001474d7824 */ /* 0x000fe200078e024e */
[----:B------:R-:W-:Y:S02]  /*6060*/  PLOP3.LUT P2, PT, PT, PT, UP1, 0x80, 0x8 ;  /* 0x000000000008781c */ /* 0x000fe40003f4f018 */
[----:B------:R-:W-:Y:S02]  /*6070*/  LEA.HI R5, R30, R30, RZ, 0x1 ;  /* 0x0000001e1e057211 */ /* 0x000fe400078f08ff */
[----:B------:R-:W-:Y:S02]  /*6080*/  LOP3.LUT P4, R74, R59, 0xff, RZ, 0xc0, !PT ;  /* 0x000000ff3b4a7812 */ /* 0x000fe4000788c0ff */
[----:B------:R-:W-:Y:S01]  /*6090*/  SEL R2, RZ, 0xffffffff, P3 ;  /* 0xffffffffff027807 */ /* 0x000fe20001800000 */
[C---:B------:R-:W-:Y:S01]  /*60a0*/  IMAD.SHL.U32 R3, R5.reuse, 0x40, RZ ;  /* 0x0000004005037824 */ /* 0x040fe200078e00ff */
[----:B------:R-:W-:Y:S02]  /*60b0*/  LOP3.LUT R5, R5, 0xffe, RZ, 0xc0, !PT ;  /* 0x00000ffe05057812 */ /* 0x000fe400078ec0ff */
[----:B------:R-:W-:Y:S02]  /*60c0*/  P2R R76, PR, RZ, 0x20 ;  /* 0x00000020ff4c7803 */ /* 0x000fe40000000000 */
[----:B------:R-:W-:Y:S01]  /*60d0*/  @P5 SHF.L.U32 R4, R70, 0x1f, RZ ;  /* 0x0000001f46045819 */ /* 0x000fe200000006ff */
[----:B------:R-:W-:Y:S01]  /*60e0*/  IMAD.IADD R34, R30, 0x1, -R5 ;  /* 0x000000011e227824 */ /* 0x000fe200078e0a05 */
[----:B------:R-:W-:Y:S02]  /*60f0*/  @P2 SEL R2, R7, R2, !P4 ;  /* 0x0000000207022207 */ /* 0x000fe40006000000 */
[----:B------:R-:W1:Y:S01]  /*6100*/  @P5 SYNCS.PHASECHK.TRANS64.TRYWAIT P1, [UR48+0x110], R4 ;  /* 0x00011004ff0055a7 */ /* 0x000e620008021130 */
[----:B------:R-:W-:Y:S02]  /*6110*/  LOP3.LUT R3, R3, 0xffffff80, RZ, 0xc0, !PT ;  /* 0xffffff8003037812 */ /* 0x000fe400078ec0ff */
[----:B------:R-:W-:Y:S03]  /*6120*/  LOP3.LUT R2, R2, 0x1, RZ, 0xc0, !PT ;  /* 0x0000000102027812 */ /* 0x000fe600078ec0ff */
[----:B------:R-:W-:Y:S01]  /*6130*/  IMAD.IADD R3, R32, 0x1, R3 ;  /* 0x0000000120037824 */ /* 0x000fe200078e0203 */
[----:B------:R-:W-:Y:S03]  /*6140*/  ISETP.NE.U32.AND P2, PT, R2, 0x1, PT ;  /* 0x000000010200780c */ /* 0x000fe60003f45070 */
[----:B------:R-:W-:Y:S01]  /*6150*/  IMAD R34, R34, 0x100000, R3 ;  /* 0x0010000022227824 */ /* 0x000fe200078e0203 */
[----:B------:R-:W-:Y:S01]  /*6160*/  P2R R82, PR, RZ, 0x4 ;  /* 0x00000004ff527803 */ /* 0x000fe20000000000 */
[----:B------:R3:W4:Y:S01]  /*6170*/  SYNCS.PHASECHK.TRANS64.TRYWAIT P0, [R79+URZ+0x180], R0 ;  /* 0x000180004f0075a7 */ /* 0x00072200080011ff */
[----:B-1----:R-:W-:Y:S01]  /*6180*/  @P5 SEL R81, RZ, 0x1, !P1 ;  /* 0x00000001ff515807 */ /* 0x002fe20004800000 */
[----:B---3--:R-:W-:Y:S06]  /*6190*/  @!P5 BRA `(.L_x_105) ;  /* 0x000000000044d947 */ /* 0x008fec0003800000 */
[----:B------:R-:W-:Y:S01]  /*61a0*/  IMAD.MOV.U32 R50, RZ, RZ, RZ ;  /* 0x000000ffff327224 */ /* 0x000fe200078e00ff */
[----:B------:R-:W-:Y:S01]  /*61b0*/  ISETP.NE.AND P1, PT, R81, RZ, PT ;  /* 0x000000ff5100720c */ /* 0x000fe20003f25270 */
[----:B------:R-:W-:Y:S01]  /*61c0*/  BSSY B0, `(.L_x_106) ;  /* 0x0000008000007945 */ /* 0x000fe20003800000 */
[----:B------:R-:W-:Y:S02]  /*61d0*/  CS2R R42, SRZ ;  /* 0x00000000002a7805 */ /* 0x000fe4000001ff00 */
[----:B------:R-:W-:Y:S02]  /*61e0*/  CS2R R40, SRZ ;  /* 0x0000000000287805 */ /* 0x000fe4000001ff00 */
[----:B------:R-:W-:Y:S07]  /*61f0*/  CS2R R48, SRZ ;  /* 0x0000000000307805 */ /* 0x000fee000001ff00 */
[----:B------:R-:W-:Y:S05]  /*6200*/  @P1 BRA `(.L_x_107) ;  /* 0x00000000000c1947 */ /* 0x000fea0003800000 */
[----:B------:R-:W-:Y:S04]  /*6210*/  SHF.L.U32 R3, R70, 0x1f, RZ ;  /* 0x0000001f46037819 */ /* 0x000fe800000006ff */
[----:B------:R-:W1:Y:S02]  /*6220*/  SYNCS.PHASECHK.TRANS64.TRYWAIT P1, [UR48+0x110], R3 ;  /* 0x00011003ff0075a7 */ /* 0x000e640008021130 */
[----:B-1----:R-:W-:Y:S05]  /*6230*/  @!P1 BRA `(.L_x_108) ;  /* 0x0000003000d49947 */ /* 0x002fea0003800000 */
.L_x_107:
[----:B------:R-:W-:Y:S05]  /*6240*/  BSYNC B0 ;  /* 0x0000000000007941 */ /* 0x000fea0003800000 */
.L_x_106:
[----:B------:R-:W-:Y:S01]  /*6250*/  ISETP.NE.AND P1, PT, R82, RZ, PT ;  /* 0x000000ff5200720c */ /* 0x000fe20003f25270 */
[----:B------:R-:W-:Y:S11]  /*6260*/  HFMA2 R39, -RZ, RZ, 0, 5.9604644775390625e-08 ;  /* 0x00000001ff277431 */ /* 0x000ff600000001ff */
[----:B------:R-:W-:Y:S01]  /*6270*/  @!UPT UIADD3 URZ, UPT, UPT, URZ, URZ, URZ ;  /* 0x000000fffffff290 */ /* 0x000fe2000fffe0ff */
[----:B------:R-:W-:Y:S05]  /*6280*/  @P1 WARPSYNC.ALL ;  /* 0x0000000000001948 */ /* 0x000fea0003800000 */
[----:B------:R3:W1:Y:S04]  /*6290*/  @P1 LDSM.16.M88.4 R40, [R80+UR48+0x400] ;  /* 0x000400305028183b */ /* 0x0006680008000200 */
[----:B------:R3:W1:Y:S02]  /*62a0*/  @P1 LDSM.16.M88.4 R48, [R77+0x400] ;  /* 0x000400004d30183b */ /* 0x0006640000000200 */
.L_x_105:
[----:B------:R-:W-:Y:S05]  /*62b0*/  BSYNC B1 ;  /* 0x0000000000017941 */ /* 0x000fea0003800000 */
.L_x_104:
[----:B-1----:R-:W-:Y:S04]  /*62c0*/  SHF.R.U32.HI R2, RZ, 0x15, R34 ;  /* 0x00000015ff027819 */ /* 0x002fe80000011622 */
[----:B------:R-:W-:Y:S01]  /*62d0*/  LOP3.LUT P1, RZ, R2, 0x3, R65, 0x48, !PT ;  /* 0x0000000302ff7812 */ /* 0x000fe20007824841 */
[----:B------:R-:W-:Y:S01]  /*62e0*/  @!UPT UIADD3 URZ, UPT, UPT, URZ, URZ, URZ ;  /* 0x000000fffffff290 */ /* 0x000fe2000fffe0ff */
[----:B----4-:R-:W-:Y:S11]  /*62f0*/  @P0 BRA `(.L_x_109) ;  /* 0x0000000000080947 */ /* 0x010ff60003800000 */
[----:B------:R-:W1:Y:S02]  /*6300*/  SYNCS.PHASECHK.TRANS64.TRYWAIT P0, [R79+URZ+0x180], R0 ;  /* 0x000180004f0075a7 */ /* 0x000e6400080011ff */
[----:B-1----:R-:W-:Y:S05]  /*6310*/  @!P0 BRA `(.L_x_110) ;  /* 0x0000003000b48947 */ /* 0x002fea0003800000 */
.L_x_109:
[----:B------:R-:W-:Y:S05]  /*6320*/  @!P1 BRA `(.L_x_111) ;  /* 0x0000000000409947 */ /* 0x000fea0003800000 */
[----:B------:R-:W4:Y:S01]  /*6330*/  LDCU.64 UR8, c[0x4][0x70] ;  /* 0x01000e00ff0877ac */ /* 0x000f220008000a00 */
[----:B------:R-:W-:Y:S01]  /*6340*/  MOV R3, 0x0 ;  /* 0x0000000000037802 */ /* 0x000fe20000000f00 */
[----:B------:R-:W-:Y:S02]  /*6350*/  HFMA2 R12, -RZ, RZ, 0, 5.9604644775390625e-08 ;  /* 0x00000001ff0c7431 */ /* 0x000fe400000001ff */
[----:B------:R-:W-:Y:S02]  /*6360*/  IMAD.MOV.U32 R8, RZ, RZ, 0x192 ;  /* 0x00000192ff087424 */ /* 0x000fe400078e00ff */
[----:B------:R-:W-:Y:S01]  /*6370*/  IMAD.MOV.U32 R13, RZ, RZ, RZ ;  /* 0x000000ffff0d7224 */ /* 0x000fe200078e00ff */
[----:B------:R-:W5:Y:S01]  /*6380*/  LDCU.64 UR6, c[0x4][0x78] ;  /* 0x01000f00ff0677ac */ /* 0x000f620008000a00 */
[----:B------:R-:W1:Y:S01]  /*6390*/  LDC.64 R2, c[0x4][R3] ;  /* 0x0100000003027b82 */ /* 0x000e620000000a00 */
[----:B------:R-:W2:Y:S01]  /*63a0*/  LDCU.64 UR4, c[0x4][0x10] ;  /* 0x01000200ff0477ac */ /* 0x000ea20008000a00 */
[----:B----4-:R-:W-:Y:S01]  /*63b0*/  MOV R5, UR9 ;  /* 0x0000000900057c02 */ /* 0x010fe20008000f00 */
[----:B------:R-:W-:Y:S01]  /*63c0*/  IMAD.U32 R4, RZ, RZ, UR8 ;  /* 0x00000008ff047e24 */ /* 0x000fe2000f8e00ff */
[----:B-----5:R-:W-:Y:S01]  /*63d0*/  MOV R7, UR7 ;  /* 0x0000000700077c02 */ /* 0x020fe20008000f00 */
[----:B------:R-:W-:Y:S01]  /*63e0*/  IMAD.U32 R6, RZ, RZ, UR6 ;  /* 0x00000006ff067e24 */ /* 0x000fe2000f8e00ff */
[----:B--2---:R-:W-:Y:S01]  /*63f0*/  MOV R11, UR5 ;  /* 0x00000005000b7c02 */ /* 0x004fe20008000f00 */
[----:B------:R-:W-:Y:S02]  /*6400*/  IMAD.U32 R10, RZ, RZ, UR4 ;  /* 0x00000004ff0a7e24 */ /* 0x000fe4000f8e00ff */
[----:B------:R-:W-:Y:S07]  /*6410*/  LEPC R20, `(.L_x_111) ;  /* 0x000000001014794e */ /* 0x000fee0000000000 */
[----:B-1-3--:R-:W-:Y:S05]  /*6420*/  CALL.ABS.NOINC R2 ;  /* 0x0000000002007343 */ /* 0x00afea0003c00000 */
.L_x_111:
[----:B------:R-:W-:Y:S05]  /*6430*/  WARPSYNC.ALL ;  /* 0x0000000000007948 */ /* 0x000fea0003800000 */
[----:B------:R-:W-:Y:S01]  /*6440*/  R2UR UR4, R34 ;  /* 0x00000000220472ca */ /* 0x000fe200000e0000 */
[--C-:B------:R-:W-:Y:S01]  /*6450*/  HADD2.F32 R20, -RZ, R40.reuse.H0_H0 ;  /* 0x20000028ff147230 */ /* 0x100fe20000004100 */
[----:B------:R-:W-:Y:S01]  /*6460*/  ISETP.NE.AND P0, PT, R72, RZ, PT ;  /* 0x000000ff4800720c */ /* 0x000fe20003f05270 */
[----:B------:R-:W-:Y:S01]  /*6470*/  HADD2.F32 R21, -RZ, R40.H1_H1 ;  /* 0x30000028ff157230 */ /* 0x000fe20000004100 */
[----:B------:R-:W-:Y:S01]  /*6480*/  BSSY.RECONVERGENT B0, `(.L_x_112) ;  /* 0x000004c000007945 */ /* 0x000fe20003800200 */
[----:B------:R-:W-:Y:S02]  /*6490*/  HADD2.F32 R36, -RZ, R41.H1_H1 ;  /* 0x30000029ff247230 */ /* 0x000fe40000004100 */
[----:B------:R-:W-:Y:S02]  /*64a0*/  HADD2.F32 R37, -RZ, R43.H0_H0 ;  /* 0x2000002bff257230 */ /* 0x000fe40000004100 */
[----:B------:R-:W-:Y:S04]  /*64b0*/  HADD2.F32 R38, -RZ, R51.H1_H1 ;  /* 0x30000033ff267230 */ /* 0x000fe80000004100 */
[----:B------:R-:W1:Y:S02]  /*64c0*/  LDTM.16dp256bit.x4 R4, tmem[UR4] ;  /* 0x00000004000479ee */ /* 0x000e640008120000 */
[C---:B-12---:R-:W-:Y:S01]  /*64d0*/  FMUL R0, R33.reuse, R4 ;  /* 0x0000000421007220 */ /* 0x046fe20000400000 */
[C---:B------:R-:W-:Y:S01]  /*64e0*/  FMUL R2, R33.reuse, R5 ;  /* 0x0000000521027220 */ /* 0x040fe20000400000 */
[C---:B------:R-:W-:Y:S01]  /*64f0*/  FMUL R3, R33.reuse, R6 ;  /* 0x0000000621037220 */ /* 0x040fe20000400000 */
[----:B------:R-:W-:Y:S01]  /*6500*/  FMUL R7, R33, R7 ;  /* 0x0000000721077220 */ /* 0x000fe20000400000 */
[C---:B------:R-:W-:Y:S01]  /*6510*/  FFMA R0, R35.reuse, R20, R0 ;  /* 0x0000001423007223 */ /* 0x040fe20000000000 */
[----:B------:R-:W-:Y:S02]  /*6520*/  HADD2.F32 R20, -RZ, R41.H0_H0 ;  /* 0x20000029ff147230 */ /* 0x000fe40000004100 */
[----:B------:R-:W-:Y:S01]  /*6530*/  FFMA R2, R35, R21, R2 ;  /* 0x0000001523027223 */ /* 0x000fe20000000002 */
[--C-:B------:R-:W-:Y:S02]  /*6540*/  HADD2.F32 R21, -RZ, R42.reuse.H0_H0 ;  /* 0x2000002aff157230 */ /* 0x100fe40000004100 */
[C---:B------:R-:W-:Y:S01]  /*6550*/  FMUL R4, R33.reuse, R8 ;  /* 0x0000000821047220 */ /* 0x040fe20000400000 */
[----:B------:R-:W-:Y:S01]  /*6560*/  FMUL R5, R33, R9 ;  /* 0x0000000921057220 */ /* 0x000fe20000400000 */
[C---:B------:R-:W-:Y:S01]  /*6570*/  FFMA R3, R35.reuse, R20, R3 ;  /* 0x0000001423037223 */ /* 0x040fe20000000003 */
[----:B------:R-:W-:Y:S01]  /*6580*/  HADD2.F32 R20, -RZ, R42.H1_H1 ;  /* 0x3000002aff147230 */ /* 0x000fe20000004100 */
[----:B------:R-:W-:Y:S01]  /*6590*/  F2FP.F16.F32.PACK_AB R44, R2, R0 ;  /* 0x00000000022c723e */ /* 0x000fe200000000ff */
[C---:B------:R-:W-:Y:S01]  /*65a0*/  FFMA R7, R35.reuse, R36, R7 ;  /* 0x0000002423077223 */ /* 0x040fe20000000007 */
[----:B------:R-:W-:Y:S01]  /*65b0*/  FFMA R4, R35, R21, R4 ;  /* 0x0000001523047223 */ /* 0x000fe20000000004 */
[----:B------:R-:W-:Y:S01]  /*65c0*/  FMUL R6, R33, R10 ;  /* 0x0000000a21067220 */ /* 0x000fe20000400000 */
[----:B------:R-:W-:Y:S02]  /*65d0*/  HADD2.F32 R36, -RZ, R43.H1_H1 ;  /* 0x3000002bff247230 */ /* 0x000fe40000004100 */
[----:B------:R-:W-:Y:S01]  /*65e0*/  FFMA R5, R35, R20, R5 ;  /* 0x0000001423057223 */ /* 0x000fe20000000005 */
[----:B------:R-:W-:Y:S01]  /*65f0*/  FMUL R11, R33, R11 ;  /* 0x0000000b210b7220 */ /* 0x000fe20000400000 */
[----:B------:R-:W-:Y:S01]  /*6600*/  FFMA R6, R35, R37, R6 ;  /* 0x0000002523067223 */ /* 0x000fe20000000006 */
[--C-:B------:R-:W-:Y:S02]  /*6610*/  HADD2.F32 R20, -RZ, R48.reuse.H0_H0 ;  /* 0x20000030ff147230 */ /* 0x100fe40000004100 */
[----:B------:R-:W-:Y:S01]  /*6620*/  FMUL R8, R33, R12 ;  /* 0x0000000c21087220 */ /* 0x000fe20000400000 */
[----:B------:R-:W-:Y:S01]  /*6630*/  FFMA R11, R35, R36, R11 ;  /* 0x00000024230b7223 */ /* 0x000fe2000000000b */
[----:B------:R-:W-:Y:S02]  /*6640*/  HADD2.F32 R36, -RZ, R48.H1_H1 ;  /* 0x30000030ff247230 */ /* 0x000fe40000004100 */
[C---:B------:R-:W-:Y:S01]  /*6650*/  FMUL R9, R33.reuse, R13 ;  /* 0x0000000d21097220 */ /* 0x040fe20000400000 */
[--C-:B------:R-:W-:Y:S02]  /*6660*/  HADD2.F32 R21, -RZ, R49.reuse.H0_H0 ;  /* 0x20000031ff157230 */ /* 0x100fe40000004100 */
[----:B------:R-:W-:Y:S01]  /*6670*/  FMUL R10, R33, R14 ;  /* 0x0000000e210a7220 */ /* 0x000fe20000400000 */
[C---:B------:R-:W-:Y:S01]  /*6680*/  FFMA R8, R35.reuse, R20, R8 ;  /* 0x0000001423087223 */ /* 0x040fe20000000008 */
[C---:B------:R-:W-:Y:S01]  /*6690*/  FFMA R9, R35.reuse, R36, R9 ;  /* 0x0000002423097223 */ /* 0x040fe20000000009 */
[----:B------:R-:W-:Y:S02]  /*66a0*/  HADD2.F32 R20, -RZ, R49.H1_H1 ;  /* 0x30000031ff147230 */ /* 0x000fe40000004100 */
[----:B------:R-:W-:Y:S01]  /*66b0*/  FFMA R10, R35, R21, R10 ;  /* 0x00000015230a7223 */ /* 0x000fe2000000000a */
[C---:B------:R-:W-:Y:S01]  /*66c0*/  FMUL R15, R33.reuse, R15 ;  /* 0x0000000f210f7220 */ /* 0x040fe20000400000 */
[--C-:B------:R-:W-:Y:S02]  /*66d0*/  HADD2.F32 R21, -RZ, R50.reuse.H0_H0 ;  /* 0x20000032ff157230 */ /* 0x100fe40000004100 */
[C---:B------:R-:W-:Y:S01]  /*66e0*/  FMUL R12, R33.reuse, R16 ;  /* 0x00000010210c7220 */ /* 0x040fe20000400000 */
[----:B------:R-:W-:Y:S02]  /*66f0*/  HADD2.F32 R36, -RZ, R50.H1_H1 ;  /* 0x30000032ff247230 */ /* 0x000fe40000004100 */
[C---:B------:R-:W-:Y:S01]  /*6700*/  FMUL R13, R33.reuse, R17 ;  /* 0x00000011210d7220 */ /* 0x040fe20000400000 */
[----:B------:R-:W-:Y:S02]  /*6710*/  HADD2.F32 R37, -RZ, R51.H0_H0 ;  /* 0x20000033ff257230 */ /* 0x000fe40000004100 */
[----:B------:R-:W-:Y:S01]  /*6720*/  FMUL R14, R33, R18 ;  /* 0x00000012210e7220 */ /* 0x000fe20000400000 */
[----:B------:R-:W-:Y:S01]  /*6730*/  FFMA R15, R35, R20, R15 ;  /* 0x00000014230f7223 */ /* 0x000fe2000000000f */
[----:B------:R-:W-:Y:S01]  /*6740*/  FMUL R19, R33, R19 ;  /* 0x0000001321137220 */ /* 0x000fe20000400000 */
[C---:B------:R-:W-:Y:S01]  /*6750*/  FFMA R12, R35.reuse, R21, R12 ;  /* 0x00000015230c7223 */ /* 0x040fe2000000000c */
[C---:B------:R-:W-:Y:S01]  /*6760*/  FFMA R13, R35.reuse, R36, R13 ;  /* 0x00000024230d7223 */ /* 0x040fe2000000000d */
[C---:B------:R-:W-:Y:S01]  /*6770*/  FFMA R14, R35.reuse, R37, R14 ;  /* 0x00000025230e7223 */ /* 0x040fe2000000000e */
[----:B------:R-:W-:Y:S01]  /*6780*/  FFMA R19, R35, R38, R19 ;  /* 0x0000002623137223 */ /* 0x000fe20000000013 */
[----:B------:R-:W-:Y:S02]  /*6790*/  F2FP.F16.F32.PACK_AB R45, R7, R3 ;  /* 0x00000003072d723e */ /* 0x000fe400000000ff */
[----:B------:R-:W-:Y:S02]  /*67a0*/  F2FP.F16.F32.PACK_AB R46, R5, R4 ;  /* 0x00000004052e723e */ /* 0x000fe400000000ff */
[----:B------:R-:W-:Y:S02]  /*67b0*/  F2FP.F16.F32.PACK_AB R47, R11, R6 ;  /* 0x000000060b2f723e */ /* 0x000fe400000000ff */
[----:B------:R-:W-:Y:S02]  /*67c0*/  F2FP.F16.F32.PACK_AB R84, R9, R8 ;  /* 0x000000080954723e */ /* 0x000fe400000000ff */
[----:B------:R-:W-:Y:S01]  /*67d0*/  F2FP.F16.F32.PACK_AB R85, R15, R10 ;  /* 0x0000000a0f55723e */ /* 0x000fe200000000ff */
[----:B------:R1:W-:Y:S01]  /*67e0*/  STSM.16.M88.4 [R78+0x400], R44 ;  /* 0x0004002c4e007844 */ /* 0x0003e20000000200 */
[----:B------:R-:W-:Y:S02]  /*67f0*/  F2FP.F16.F32.PACK_AB R86, R13, R12 ;  /* 0x0000000c0d56723e */ /* 0x000fe400000000ff */
[----:B------:R-:W-:Y:S05]  /*6800*/  F2FP.F16.F32.PACK_AB R87, R19, R14 ;  /* 0x0000000e1357723e */ /* 0x000fea00000000ff */
[----:B------:R1:W-:Y:S01]  /*6810*/  STSM.16.M88.4 [R77+0x400], R84 ;  /* 0x000400544d007844 */ /* 0x0003e20000000200 */
[----:B------:R-:W-:Y:S01]  /*6820*/  @!PT LDS RZ, [RZ] ;  /* 0x00000000fffff984 */ /* 0x000fe20000000800 */
[----:B------:R-:W-:Y:S01]  /*6830*/  @!PT LDS RZ, [RZ] ;  /* 0x00000000fffff984 */ /* 0x000fe20000000800 */
[----:B------:R-:W-:Y:S01]  /*6840*/  @!PT LDS RZ, [RZ] ;  /* 0x00000000fffff984 */ /* 0x000fe20000000800 */
[----:B------:R-:W-:Y:S01]  /*6850*/  @!PT LDS RZ, [RZ] ;  /* 0x00000000fffff984 */ /* 0x000fe20000000800 */
[----:B------:R2:W-:Y:S07]  /*6860*/  MEMBAR.ALL.CTA ;  /* 0x0000000000007992 */ /* 0x0005ee0000008000 */
[----:B--2---:R-:W2:Y:S02]  /*6870*/  FENCE.VIEW.ASYNC.S ;  /* 0x00000000000073c6 */ /* 0x004ea40000000000 */
[----:B--2---:R-:W-:Y:S06]  /*6880*/  BAR.SYNC.DEFER_BLOCKING 0x1, 0x80 ;  /* 0x0042000000007b1d */ /* 0x004fec0000010000 */
[----:B------:R-:W-:Y:S05]  /*6890*/  @P0 BRA `(.L_x_113) ;  /* 0x0000000000280947 */ /* 0x000fea0003800000 */
[----:B------:R-:W-:Y:S02]  /*68a0*/  UIADD3 UR4, UPT, UPT, UR48, 0x400, URZ ;  /* 0x0000040030047890 */ /* 0x000fe4000fffe0ff */
[----:B------:R-:W-:Y:S01]  /*68b0*/  UIADD3 UR6, UP0, UPT, UR52, 0x680, URZ ;  /* 0x0000068034067890 */ /* 0x000fe2000ff1e0ff */
[----:B------:R-:W-:Y:S03]  /*68c0*/  UMOV UR43, UR36 ;  /* 0x00000024002b7c82 */ /* 0x000fe60008000000 */
[----:B------:R-:W-:Y:S01]  /*68d0*/  MOV R66, UR4 ;  /* 0x0000000400427c02 */ /* 0x000fe20008000f00 */
[----:B------:R-:W-:Y:S03]  /*68e0*/  UIADD3.X UR7, UPT, UPT, URZ, UR53, URZ, UP0, !UPT ;  /* 0x00000035ff077290 */ /* 0x000fe600087fe4ff */
[----:B------:R-:W-:Y:S11]  /*68f0*/  R2UR UR40, R66 ;  /* 0x00000000422872ca */ /* 0x000ff600000e0000 */
[----:B------:R-:W-:Y:S02]  /*6900*/  @!UPT UIADD3 URZ, UPT, UPT, URZ, URZ, URZ ;  /* 0x000000fffffff290 */ /* 0x000fe4000fffe0ff */
[----:B------:R2:W-:Y:S01]  /*6910*/  UTMASTG.3D [UR40], [UR6] ;  /* 0x00000028060073b5 */ /* 0x0005e20008010000 */
[----:B------:R0:W-:Y:S01]  /*6920*/  UTMACMDFLUSH ;  /* 0x00000000000079b7 */ /* 0x0001e20000000000 */
[----:B--2---:R-:W-:Y:S04]  /*6930*/  DEPBAR.LE SB0, 0x1 ;  /* 0x000080400000791a */ /* 0x004fe80000000000 */
.L_x_113:
[----:B------:R-:W-:Y:S05]  /*6940*/  BSYNC.RECONVERGENT B0 ;  /* 0x0000000000007941 */ /* 0x000fea0003800200 */
.L_x_112:
[----:B------:R-:W-:Y:S01]  /*6950*/  BAR.SYNC.DEFER_BLOCKING 0x1, 0x80 ;  /* 0x0042000000007b1d */ /* 0x000fe20000010000 */
[----:B------:R-:W-:Y:S01]  /*6960*/  ISETP.NE.AND P1, PT, R76, RZ, PT ;  /* 0x000000ff4c00720c */ /* 0x000fe20003f25270 */
[----:B------:R-:W-:Y:S01]  /*6970*/  UISETP.NE.AND UP0, UPT, UR49, URZ, UPT ;  /* 0x000000ff3100728c */ /* 0x000fe2000bf05270 */
[----:B------:R-:W-:Y:S11]  /*6980*/  LEA R3, R39, UR48, 0x3 ;  /* 0x0000003027037c11 */ /* 0x000ff6000f8e18ff */
[----:B------:R-:W-:Y:S01]  /*6990*/  @P1 SHF.L.U32 R2, R70, 0x1f, RZ ;  /* 0x0000001f46021819 */ /* 0x000fe200000006ff */
[----:B------:R-:W-:Y:S06]  /*69a0*/  BRA.U !UP0, `(.L_x_114) ;  /* 0x0000000108247547 */ /* 0x000fec000b800000 */
[----:B------:R-:W-:Y:S01]  /*69b0*/  IMAD.U32 R5, RZ, RZ, UR51 ;  /* 0x00000033ff057e24 */ /* 0x000fe2000f8e00ff */
[----:B------:R-:W-:Y:S01]  /*69c0*/  MOV R0, UR37 ;  /* 0x0000002500007c02 */ /* 0x000fe20008000f00 */
[----:B------:R-:W-:Y:S03]  /*69d0*/  UIADD3 UR51, UPT, UPT, UR51, 0x1, URZ ;  /* 0x0000000133337890 */ /* 0x000fe6000fffe0ff */
[----:B------:R-:W-:Y:S01]  /*69e0*/  @P1 LEA R5, R5, UR48, 0x3 ;  /* 0x0000003005051c11 */ /* 0x000fe2000f8e18ff */
[----:B------:R-:W-:Y:S04]  /*69f0*/  UISETP.NE.AND UP0, UPT, UR51, 0x4, UPT ;  /* 0x000000043300788c */ /* 0x000fe8000bf05270 */
[----:B------:R-:W-:Y:S01]  /*6a00*/  @P1 VIADD R5, R5, 0x130 ;  /* 0x0000013005051836 */ /* 0x000fe20000000000 */
[----:B------:R-:W-:Y:S04]  /*6a10*/  USEL UR51, UR51, URZ, UP0 ;  /* 0x000000ff33337287 */ /* 0x000fe80008000000 */
[----:B------:R-:W-:Y:S04]  /*6a20*/  @P1 PRMT R0, R0, 0x654, R5 ;  /* 0x0000065400001816 */ /* 0x000fe80000000005 */
[----:B------:R2:W-:Y:S04]  /*6a30*/  @P1 SYNCS.ARRIVE.TRANS64.RED.A1T0 RZ, [R0+URZ], RZ ;  /* 0x000000ff00ff19a7 */ /* 0x0005e800081004ff */
.L_x_114:
[----:B------:R-:W4:Y:S01]  /*6a40*/  @P1 SYNCS.PHASECHK.TRANS64.TRYWAIT P0, [R3+URZ+0x110], R2 ;  /* 0x00011002030015a7 */ /* 0x000f2200080011ff */
[----:B------:R-:W-:Y:S01]  /*6a50*/  BSSY B1, `(.L_x_115) ;  /* 0x0000013000017945 */ /* 0x000fe20003800000 */
[----:B----4-:R-:W-:Y:S03]  /*6a60*/  @P1 SEL R81, RZ, 0x1, !P0 ;  /* 0x00000001ff511807 */ /* 0x010fe60004000000 */
[----:B------:R-:W-:Y:S05]  /*6a70*/  @!P1 BRA `(.L_x_116) ;  /* 0x0000000000409947 */ /* 0x000fea0003800000 */
[----:B------:R-:W-:Y:S01]  /*6a80*/  ISETP.NE.AND P1, PT, R82, RZ, PT ;  /* 0x000000ff5200720c */ /* 0x000fe20003f25270 */
[----:B------:R-:W-:Y:S01]  /*6a90*/  BSSY B0, `(.L_x_117) ;  /* 0x0000009000007945 */ /* 0x000fe20003800000 */
[----:B------:R-:W-:Y:S11]  /*6aa0*/  ISETP.NE.AND P0, PT, R81, RZ, PT ;  /* 0x000000ff5100720c */ /* 0x000ff60003f05270 */
[----:B------:R-:W-:Y:S05]  /*6ab0*/  @P1 IMAD R4, R39, 0x1000, R80 ;  /* 0x0000100027041824 */ /* 0x000fea00078e0250 */
[----:B------:R-:W-:Y:S05]  /*6ac0*/  @P1 IADD3 R2, PT, PT, R4, UR48, RZ ;  /* 0x0000003004021c10 */ /* 0x000fea000fffe0ff */
[----:B------:R-:W-:Y:S01]  /*6ad0*/  @P1 IMAD.IADD R2, R71, 0x1, R2 ;  /* 0x0000000147021824 */ /* 0x000fe200078e0202 */
[----:B------:R-:W-:Y:S06]  /*6ae0*/  @P0 BRA `(.L_x_118) ;  /* 0x00000000000c0947 */ /* 0x000fec0003800000 */
[----:B--2---:R-:W-:Y:S04]  /*6af0*/  SHF.L.U32 R0, R70, 0x1f, RZ ;  /* 0x0000001f46007819 */ /* 0x004fe800000006ff */
[----:B------:R-:W2:Y:S02]  /*6b00*/  SYNCS.PHASECHK.TRANS64.TRYWAIT P0, [R3+URZ+0x110], R0 ;  /* 0x00011000030075a7 */ /* 0x000ea400080011ff */
[----:B--2---:R-:W-:Y:S05]  /*6b10*/  @!P0 BRA `(.L_x_119) ;  /* 0x0000002800c88947 */ /* 0x004fea0003800000 */
.L_x_118:
[----:B------:R-:W-:Y:S05]  /*6b20*/  BSYNC B0 ;  /* 0x0000000000007941 */ /* 0x000fea0003800000 */
.L_x_117:
[----:B------:R-:W-:Y:S02]  /*6b30*/  ISETP.NE.AND P0, PT, R82, RZ, PT ;  /* 0x000000ff5200720c */ /* 0x000fe40003f05270 */
[----:B------:R-:W-:Y:S11]  /*6b40*/  IADD3 R39, PT, PT, R39, 0x1, RZ ;  /* 0x0000000127277810 */ /* 0x000ff60007ffe0ff */
[----:B------:R-:W-:Y:S05]  /*6b50*/  @P0 WARPSYNC.ALL ;  /* 0x0000000000000948 */ /* 0x000fea0003800000 */
[----:B------:R4:W1:Y:S04]  /*6b60*/  @P0 LDSM.16.M88.4 R40, [R4+UR48+0x400] ;  /* 0x000400300428083b */ /* 0x0008680008000200 */
[----:B------:R4:W1:Y:S02]  /*6b70*/  @P0 LDSM.16.M88.4 R48, [R2+0x400] ;  /* 0x000400000230083b */ /* 0x0008640000000200 */
.L_x_116:
[----:B------:R-:W-:Y:S05]  /*6b80*/  BSYNC B1 ;  /* 0x0000000000017941 */ /* 0x000fea0003800000 */
.L_x_115:
[----:B--2---:R-:W-:Y:S05]  /*6b90*/  VIADD R0, R34, 0x20 ;  /* 0x0000002022007836 */ /* 0x004fea0000000000 */
[----:B------:R-:W-:Y:S04]  /*6ba0*/  SHF.R.U32.HI R0, RZ, 0x15, R0 ;  /* 0x00000015ff007819 */ /* 0x000fe80000011600 */
[----:B------:R-:W-:Y:S11]  /*6bb0*/  LOP3.LUT P0, RZ, R0, 0x3, R65, 0x48, !PT ;  /* 0x0000000300ff7812 */ /* 0x000ff60007804841 */
[----:B------:R-:W-:Y:S02]  /*6bc0*/  @!UPT UIADD3 URZ, UPT, UPT, URZ, URZ, URZ ;  /* 0x000000fffffff290 */ /* 0x000fe4000fffe0ff */
[----:B------:R-:W-:Y:S05]  /*6bd0*/  @!P0 BRA `(.L_x_120) ;  /* 0x0000000000408947 */ /* 0x000fea0003800000 */
[----:B------:R-:W2:Y:S01]  /*6be0*/  LDCU.64 UR8, c[0x4][0x70] ;  /* 0x01000e00ff0877ac */ /* 0x000ea20008000a00 */
[----:B------:R-:W-:Y:S01]  /*6bf0*/  MOV R3, 0x0 ;  /* 0x0000000000037802 */ /* 0x000fe20000000f00 */
[----:B------:R-:W-:Y:S02]  /*6c00*/  HFMA2 R12, -RZ, RZ, 0, 5.9604644775390625e-08 ;  /* 0x00000001ff0c7431 */ /* 0x000fe400000001ff */
[----:B------:R-:W-:Y:S02]  /*6c10*/  IMAD.MOV.U32 R8, RZ, RZ, 0x192 ;  /* 0x00000192ff087424 */ /* 0x000fe400078e00ff */
[----:B------:R-:W-:Y:S01]  /*6c20*/  IMAD.MOV.U32 R13, RZ, RZ, RZ ;  /* 0x000000ffff0d7224 */ /* 0x000fe200078e00ff */
[----:B------:R-:W5:Y:S01]  /*6c30*/  LDCU.64 UR6, c[0x4][0x78] ;  /* 0x01000f00ff0677ac */ /* 0x000f620008000a00 */
[----:B----4-:R-:W4:Y:S01]  /*6c40*/  LDC.64 R2, c[0x4][R3] ;  /* 0x0100000003027b82 */ /* 0x010f220000000a00 */
[----:B------:R-:W3:Y:S01]  /*6c50*/  LDCU.64 UR4, c[0x4][0x10] ;  /* 0x01000200ff0477ac */ /* 0x000ee20008000a00 */
[----:B--2---:R-:W-:Y:S01]  /*6c60*/  MOV R5, UR9 ;  /* 0x0000000900057c02 */ /* 0x004fe20008000f00 */
[----:B------:R-:W-:Y:S01]  /*6c70*/  IMAD.U32 R4, RZ, RZ, UR8 ;  /* 0x00000008ff047e24 */ /* 0x000fe2000f8e00ff */
[----:B-----5:R-:W-:Y:S01]  /*6c80*/  MOV R7, UR7 ;  /* 0x0000000700077c02 */ /* 0x020fe20008000f00 */
[----:B------:R-:W-:Y:S01]  /*6c90*/  IMAD.U32 R6, RZ, RZ, UR6 ;  /* 0x00000006ff067e24 */ /* 0x000fe2000f8e00ff */
[----:B---3--:R-:W-:Y:S01]  /*6ca0*/  MOV R11, UR5 ;  /* 0x00000005000b7c02 */ /* 0x008fe20008000f00 */
[----:B------:R-:W-:Y:S02]  /*6cb0*/  IMAD.U32 R10, RZ, RZ, UR4 ;  /* 0x00000004ff0a7e24 */ /* 0x000fe4000f8e00ff */
[----:B------:R-:W-:Y:S07]  /*6cc0*/  LEPC R20, `(.L_x_120) ;  /* 0x000000001014794e */ /* 0x000fee0000000000 */
[----:B-1--4-:R-:W-:Y:S05]  /*6cd0*/  CALL.ABS.NOINC R2 ;  /* 0x0000000002007343 */ /* 0x012fea0003c00000 */
.L_x_120:
[----:B------:R-:W-:Y:S01]  /*6ce0*/  ISETP.NE.AND P6, PT, R76, RZ, PT ;  /* 0x000000ff4c00720c */ /* 0x000fe20003fc5270 */
[----:B------:R-:W-:Y:S05]  /*6cf0*/  WARPSYNC.ALL ;  /* 0x0000000000007948 */ /* 0x000fea0003800000 */
[----:B------:R-:W-:Y:S01]  /*6d00*/  R2UR UR4, R34 ;  /* 0x00000000220472ca */ /* 0x000fe200000e0000 */
[--C-:B-1----:R-:W-:Y:S01]  /*6d10*/  HADD2.F32 R20, -RZ, R40.reuse.H0_H0 ;  /* 0x20000028ff147230 */ /* 0x102fe20000004100 */
[----:B------:R-:W-:Y:S01]  /*6d20*/  ISETP.NE.AND P0, PT, R72, RZ, PT ;  /* 0x000000ff4800720c */ /* 0x000fe20003f05270 */
[----:B------:R-:W-:Y:S01]  /*6d30*/  HADD2.F32 R21, -RZ, R40.H1_H1 ;  /* 0x30000028ff157230 */ /* 0x000fe20000004100 */
[----:B------:R-:W-:Y:S01]  /*6d40*/  MOV R38, UR51 ;  /* 0x0000003300267c02 */ /* 0x000fe20008000f00 */
[--C-:B------:R-:W-:Y:S01]  /*6d50*/  HADD2.F32 R36, -RZ, R41.reuse.H1_H1 ;  /* 0x30000029ff247230 */ /* 0x100fe20000004100 */
[----:B------:R-:W-:Y:S01]  /*6d60*/  MOV R83, UR37 ;  /* 0x0000002500537c02 */ /* 0x000fe20008000f00 */
[----:B------:R-:W-:Y:S01]  /*6d70*/  HADD2.F32 R37, -RZ, R48.H0_H0 ;  /* 0x20000030ff257230 */ /* 0x000fe20000004100 */
[----:B------:R-:W-:Y:S01]  /*6d80*/  @P6 LEA R38, R38, UR48, 0x3 ;  /* 0x0000003026266c11 */ /* 0x000fe2000f8e18ff */
[----:B------:R-:W-:Y:S01]  /*6d90*/  BSSY.RECONVERGENT B0, `(.L_x_121) ;  /* 0x000004d000007945 */ /* 0x000fe20003800200 */
[----:B------:R-:W-:Y:S02]  /*6da0*/  @P6 SHF.L.U32 R88, R70, 0x1f, RZ ;  /* 0x0000001f46586819 */ /* 0x000fe400000006ff */
[----:B------:R-:W-:Y:S01]  /*6db0*/  @P6 IADD3 R38, PT, PT, R38, 0x130, RZ ;  /* 0x0000013026266810 */ /* 0x000fe20007ffe0ff */
[----:B----4-:R-:W1:Y:S03]  /*6dc0*/  LDTM.16dp256bit.x4 R4, tmem[UR4+0x20] ;  /* 0x00002004000479ee */ /* 0x010e660008120000 */
[----:B------:R-:W-:Y:S02]  /*6dd0*/  @P6 PRMT R38, R83, 0x654, R38 ;  /* 0x0000065453266816 */ /* 0x000fe40000000026 */
[----:B------:R-:W-:Y:S01]  /*6de0*/  LEA R83, R39, UR48, 0x3 ;  /* 0x0000003027537c11 */ /* 0x000fe2000f8e18ff */
[C---:B-1----:R-:W-:Y:S01]  /*6df0*/  FMUL R0, R33.reuse, R4 ;  /* 0x0000000421007220 */ /* 0x042fe20000400000 */
[C---:B------:R-:W-:Y:S01]  /*6e00*/  FMUL R2, R33.reuse, R5 ;  /* 0x0000000521027220 */ /* 0x040fe20000400000 */
[C---:B------:R-:W-:Y:S01]  /*6e10*/  FMUL R3, R33.reuse, R6 ;  /* 0x0000000621037220 */ /* 0x040fe20000400000 */
[----:B------:R-:W-:Y:S01]  /*6e20*/  FMUL R7, R33, R7 ;  /* 0x0000000721077220 */ /* 0x000fe20000400000 */
[C---:B------:R-:W-:Y:S01]  /*6e30*/  FFMA R0, R35.reuse, R20, R0 ;  /* 0x0000001423007223 */ /* 0x040fe20000000000 */
[----:B------:R-:W-:Y:S02]  /*6e40*/  HADD2.F32 R20, -RZ, R41.H0_H0 ;  /* 0x20000029ff147230 */ /* 0x000fe40000004100 */
[----:B------:R-:W-:Y:S01]  /*6e50*/  FFMA R2, R35, R21, R2 ;  /* 0x0000001523027223 */ /* 0x000fe20000000002 */
[C---:B------:R-:W-:Y:S01]  /*6e60*/  FMUL R4, R33.reuse, R8 ;  /* 0x0000000821047220 */ /* 0x040fe20000400000 */
[----:B------:R-:W-:Y:S01]  /*6e70*/  FMUL R5, R33, R9 ;  /* 0x0000000921057220 */ /* 0x000fe20000400000 */
[--C-:B------:R-:W-:Y:S02]  /*6e80*/  HADD2.F32 R21, -RZ, R43.reuse.H0_H0 ;  /* 0x2000002bff157230 */ /* 0x100fe40000004100 */
[C---:B------:R-:W-:Y:S01]  /*6e90*/  FFMA R3, R35.reuse, R20, R3 ;  /* 0x0000001423037223 */ /* 0x040fe20000000003 */
[--C-:B------:R-:W-:Y:S01]  /*6ea0*/  HADD2.F32 R20, -RZ, R42.reuse.H0_H0 ;  /* 0x2000002aff147230 */ /* 0x100fe20000004100 */
[----:B------:R-:W-:Y:S01]  /*6eb0*/  F2FP.F16.F32.PACK_AB R44, R2, R0 ;  /* 0x00000000022c723e */ /* 0x000fe200000000ff */
[----:B------:R-:W-:Y:S01]  /*6ec0*/  FFMA R7, R35, R36, R7 ;  /* 0x0000002423077223 */ /* 0x000fe20000000007 */
[----:B------:R-:W-:Y:S01]  /*6ed0*/  FMUL R6, R33, R10 ;  /* 0x0000000a21067220 */ /* 0x000fe20000400000 */
[----:B------:R-:W-:Y:S02]  /*6ee0*/  HADD2.F32 R36, -RZ, R43.H1_H1 ;  /* 0x3000002bff247230 */ /* 0x000fe40000004100 */
[----:B------:R-:W-:Y:S01]  /*6ef0*/  FFMA R4, R35, R20, R4 ;  /* 0x0000001423047223 */ /* 0x000fe20000000004 */
[----:B------:R-:W-:Y:S01]  /*6f00*/  HADD2.F32 R20, -RZ, R42.H1_H1 ;  /* 0x3000002aff147230 */ /* 0x000fe20000004100 */
[----:B------:R-:W-:Y:S01]  /*6f10*/  F2FP.F16.F32.PACK_AB R45, R7, R3 ;  /* 0x00000003072d723e */ /* 0x000fe200000000ff */
[C---:B------:R-:W-:Y:S01]  /*6f20*/  FMUL R11, R33.reuse, R11 ;  /* 0x0000000b210b7220 */ /* 0x040fe20000400000 */
[C---:B------:R-:W-:Y:S01]  /*6f30*/  FMUL R8, R33.reuse, R12 ;  /* 0x0000000c21087220 */ /* 0x040fe20000400000 */
[----:B------:R-:W-:Y:S01]  /*6f40*/  FMUL R9, R33, R13 ;  /* 0x0000000d21097220 */ /* 0x000fe20000400000 */
[C---:B------:R-:W-:Y:S01]  /*6f50*/  FFMA R5, R35.reuse, R20, R5 ;  /* 0x0000001423057223 */ /* 0x040fe20000000005 */
[----:B------:R-:W-:Y:S02]  /*6f60*/  HADD2.F32 R20, -RZ, R48.H1_H1 ;  /* 0x30000030ff147230 */ /* 0x000fe40000004100 */
[C---:B------:R-:W-:Y:S01]  /*6f70*/  FFMA R6, R35.reuse, R21, R6 ;  /* 0x0000001523067223 */ /* 0x040fe20000000006 */
[C---:B------:R-:W-:Y:S01]  /*6f80*/  FFMA R11, R35.reuse, R36, R11 ;  /* 0x00000024230b7223 */ /* 0x040fe2000000000b */
[C---:B------:R-:W-:Y:S01]  /*6f90*/  FFMA R8, R35.reuse, R37, R8 ;  /* 0x0000002523087223 */ /* 0x040fe20000000008 */
[--C-:B------:R-:W-:Y:S02]  /*6fa0*/  HADD2.F32 R21, -RZ, R49.reuse.H0_H0 ;  /* 0x20000031ff157230 */ /* 0x100fe40000004100 */
[----:B------:R-:W-:Y:S01]  /*6fb0*/  FFMA R9, R35, R20, R9 ;  /* 0x0000001423097223 */ /* 0x000fe20000000009 */
[C---:B------:R-:W-:Y:S01]  /*6fc0*/  FMUL R10, R33.reuse, R14 ;  /* 0x0000000e210a7220 */ /* 0x040fe20000400000 */
[----:B------:R-:W-:Y:S02]  /*6fd0*/  HADD2.F32 R20, -RZ, R49.H1_H1 ;  /* 0x30000031ff147230 */ /* 0x000fe40000004100 */
[C---:B------:R-:W-:Y:S01]  /*6fe0*/  FMUL R15, R33.reuse, R15 ;  /* 0x0000000f210f7220 */ /* 0x040fe20000400000 */
[----:B------:R-:W-:Y:S01]  /*6ff0*/  FMUL R12, R33, R16 ;  /* 0x00000010210c7220 */ /* 0x000fe20000400000 */
[C---:B------:R-:W-:Y:S01]  /*7000*/  FFMA R10, R35.reuse, R21, R10 ;  /* 0x00000015230a7223 */ /* 0x040fe2000000000a */
[--C-:B------:R-:W-:Y:S02]  /*7010*/  HADD2.F32 R21, -RZ, R50.reuse.H0_H0 ;  /* 0x20000032ff157230 */ /* 0x100fe40000004100 */
[----:B------:R-:W-:Y:S01]  /*7020*/  FFMA R15, R35, R20, R15 ;  /* 0x00000014230f7223 */ /* 0x000fe2000000000f */
[----:B------:R-:W-:Y:S02]  /*7030*/  HADD2.F32 R20, -RZ, R50.H1_H1 ;  /* 0x30000032ff147230 */ /* 0x000fe40000004100 */
[C---:B------:R-:W-:Y:S01]  /*7040*/  FMUL R13, R33.reuse, R17 ;  /* 0x00000011210d7220 */ /* 0x040fe20000400000 */
[--C-:B------:R-:W-:Y:S02]  /*7050*/  HADD2.F32 R37, -RZ, R51.reuse.H0_H0 ;  /* 0x20000033ff257230 */ /* 0x100fe40000004100 */
[C---:B------:R-:W-:Y:S01]  /*7060*/  FMUL R14, R33.reuse, R18 ;  /* 0x00000012210e7220 */ /* 0x040fe20000400000 */
[----:B------:R-:W-:Y:S02]  /*7070*/  HADD2.F32 R36, -RZ, R51.H1_H1 ;  /* 0x30000033ff247230 */ /* 0x000fe40000004100 */
        /* <DEDUP_REMOVED lines=21> */
[----:B------:R-:W-:Y:S02]  /*71d0*/  UIADD3 UR8, UP0, UPT, UR52, 0x680, URZ ;  /* 0x0000068034087890 */ /* 0x000fe4000ff1e0ff */
[----:B------:R-:W-:Y:S02]  /*71e0*/  UIADD3 UR5, UPT, UPT, UR41, 0x20, URZ ;  /* 0x0000002029057890 */ /* 0x000fe4000fffe0ff */
[----:B------:R-:W-:Y:S02]  /*71f0*/  UIADD3 UR4, UPT, UPT, UR48, 0x1400, URZ ;  /* 0x0000140030047890 */ /* 0x000fe4000fffe0ff */
[----:B------:R-:W-:Y:S01]  /*7200*/  UIADD3.X UR9, UPT, UPT, URZ, UR53, URZ, UP0, !UPT ;  /* 0x00000035ff097290 */ /* 0x000fe200087fe4ff */
[----:B------:R-:W-:Y:S01]  /*7210*/  UMOV UR6, UR42 ;  /* 0x0000002a00067c82 */ /* 0x000fe20008000000 */
[----:B------:R-:W-:Y:S07]  /*7220*/  UMOV UR7, UR36 ;  /* 0x0000002400077c82 */ /* 0x000fee0008000000 */
[----:B------:R2:W-:Y:S01]  /*7230*/  UTMASTG.3D [UR4], [UR8] ;  /* 0x00000004080073b5 */ /* 0x0005e20008010000 */
[----:B------:R0:W-:Y:S01]  /*7240*/  UTMACMDFLUSH ;  /* 0x00000000000079b7 */ /* 0x0001e20000000000 */
[----:B--2---:R-:W-:Y:S04]  /*7250*/  DEPBAR.LE SB0, 0x1 ;  /* 0x000080400000791a */ /* 0x004fe80000000000 */
.L_x_122:
[----:B------:R-:W-:Y:S05]  /*7260*/  BSYNC.RECONVERGENT B0 ;  /* 0x0000000000007941 */ /* 0x000fea0003800200 */
.L_x_121:
[----:B------:R-:W-:Y:S01]  /*7270*/  BAR.SYNC.DEFER_BLOCKING 0x1, 0x80 ;  /* 0x0042000000007b1d */ /* 0x000fe20000010000 */
[----:B------:R-:W-:Y:S04]  /*7280*/  UIADD3 UR40, UPT, UPT, UR51, 0x1, URZ ;  /* 0x0000000133287890 */ /* 0x000fe8000fffe0ff */
[----:B------:R-:W-:Y:S04]  /*7290*/  UISETP.NE.AND UP0, UPT, UR40, 0x4, UPT ;  /* 0x000000042800788c */ /* 0x000fe8000bf05270 */
[----:B------:R-:W-:Y:S01]  /*72a0*/  USEL UR40, UR40, URZ, UP0 ;  /* 0x000000ff28287287 */ /* 0x000fe20008000000 */
[----:B------:R2:W-:Y:S01]  /*72b0*/  @P6 SYNCS.ARRIVE.TRANS64.RED.A1T0 RZ, [R38+URZ], RZ ;  /* 0x000000ff26ff69a7 */ /* 0x0005e200081004ff */
[----:B------:R-:W-:Y:S01]  /*72c0*/  BSSY B1, `(.L_x_123) ;  /* 0x0000014000017945 */ /* 0x000fe20003800000 */
[----:B------:R-:W4:Y:S02]  /*72d0*/  @P6 SYNCS.PHASECHK.TRANS64.TRYWAIT P0, [R83+URZ+0x110], R88 ;  /* 0x00011058530065a7 */ /* 0x000f2400080011ff */
[----:B----4-:R-:W-:Y:S01]  /*72e0*/  @P6 SEL R81, RZ, 0x1, !P0 ;  /* 0x00000001ff516807 */ /* 0x010fe20004000000 */
[----:B--2---:R-:W-:Y:S06]  /*72f0*/  @!P6 BRA `(.L_x_124) ;  /* 0x000000000040e947 */ /* 0x004fec0003800000 */
[----:B------:R-:W-:Y:S01]  /*7300*/  ISETP.NE.AND P1, PT, R82, RZ, PT ;  /* 0x000000ff5200720c */ /* 0x000fe20003f25270 */
[----:B------:R-:W-:Y:S01]  /*7310*/  BSSY B0, `(.L_x_125) ;  /* 0x0000009000007945 */ /* 0x000fe20003800000 */
[----:B------:R-:W-:Y:S11]  /*7320*/  ISETP.NE.AND P0, PT, R81, RZ, PT ;  /* 0x000000ff5100720c */ /* 0x000ff60003f05270 */
[----:B------:R-:W-:Y:S05]  /*7330*/  @P1 IMAD R2, R39, 0x1000, R80 ;  /* 0x0000100027021824 */ /* 0x000fea00078e0250 */
[----:B------:R-:W-:Y:S05]  /*7340*/  @P1 IADD3 R0, PT, PT, R2, UR48, RZ ;  /* 0x0000003002001c10 */ /* 0x000fea000fffe0ff */
[----:B------:R-:W-:Y:S01]  /*7350*/  @P1 IMAD.IADD R0, R71, 0x1, R0 ;  /* 0x0000000147001824 */ /* 0x000fe200078e0200 */
[----:B------:R-:W-:Y:S06]  /*7360*/  @P0 BRA `(.L_x_126) ;  /* 0x00000000000c0947 */ /* 0x000fec0003800000 */
[----:B------:R-:W-:Y:S04]  /*7370*/  SHF.L.U32 R4, R70, 0x1f, RZ ;  /* 0x0000001f46047819 */ /* 0x000fe800000006ff */
[----:B------:R-:W2:Y:S02]  /*7380*/  SYNCS.PHASECHK.TRANS64.TRYWAIT P0, [R83+URZ+0x110], R4 ;  /* 0x00011004530075a7 */ /* 0x000ea400080011ff */
[----:B--2---:R-:W-:Y:S05]  /*7390*/  @!P0 BRA `(.L_x_127) ;  /* 0x0000002000bc8947 */ /* 0x004fea0003800000 */
.L_x_126:
[----:B------:R-:W-:Y:S05]  /*73a0*/  BSYNC B0 ;  /* 0x0000000000007941 */ /* 0x000fea0003800000 */
.L_x_125:
[----:B------:R-:W-:Y:S02]  /*73b0*/  ISETP.NE.AND P0, PT, R82, RZ, PT ;  /* 0x000000ff5200720c */ /* 0x000fe40003f05270 */
[----:B------:R-:W-:Y:S11]  /*73c0*/  IADD3 R39, PT, PT, R39, 0x1, RZ ;  /* 0x0000000127277810 */ /* 0x000ff60007ffe0ff */
[----:B------:R-:W-:Y:S05]  /*73d0*/  @P0 WARPSYNC.ALL ;  /* 0x0000000000000948 */ /* 0x000fea0003800000 */
[----:B------:R4:W1:Y:S04]  /*73e0*/  @P0 LDSM.16.M88.4 R40, [R2+UR48+0x400] ;  /* 0x000400300228083b */ /* 0x0008680008000200 */
[----:B------:R4:W1:Y:S02]  /*73f0*/  @P0 LDSM.16.M88.4 R48, [R0+0x400] ;  /* 0x000400000030083b */ /* 0x0008640000000200 */
.L_x_124:
[----:B------:R-:W-:Y:S05]  /*7400*/  BSYNC B1 ;  /* 0x0000000000017941 */ /* 0x000fea0003800000 */
.L_x_123:
[----:B----4-:R-:W-:Y:S05]  /*7410*/  VIADD R0, R34, 0x40 ;  /* 0x0000004022007836 */ /* 0x010fea0000000000 */
[----:B------:R-:W-:Y:S04]  /*7420*/  SHF.R.U32.HI R0, RZ, 0x15, R0 ;  /* 0x00000015ff007819 */ /* 0x000fe80000011600 */
[----:B------:R-:W-:Y:S11]  /*7430*/  LOP3.LUT P0, RZ, R0, 0x3, R65, 0x48, !PT ;  /* 0x0000000300ff7812 */ /* 0x000ff60007804841 */
[----:B------:R-:W-:Y:S02]  /*7440*/  @!UPT UIADD3 URZ, UPT, UPT, URZ, URZ, URZ ;  /* 0x000000fffffff290 */ /* 0x000fe4000fffe0ff */
        /* <DEDUP_REMOVED lines=8> */
[----:B------:R-:W3:Y:S01]  /*74d0*/  LDCU.64 UR4, c[0x4][0x10] ;  /* 0x01000200ff0477ac */ /* 0x000ee20008000a00 */
[----:B----4-:R-:W-:Y:S01]  /*74e0*/  MOV R5, UR9 ;  /* 0x0000000900057c02 */ /* 0x010fe20008000f00 */
[----:B--2---:R-:W-:Y:S01]  /*74f0*/  IMAD.U32 R4, RZ, RZ, UR8 ;  /* 0x00000008ff047e24 */ /* 0x004fe2000f8e00ff */
[----:B-----5:R-:W-:Y:S01]  /*7500*/  MOV R7, UR7 ;  /* 0x0000000700077c02 */ /* 0x020fe20008000f00 */
[----:B------:R-:W-:Y:S01]  /*7510*/  IMAD.U32 R6, RZ, RZ, UR6 ;  /* 0x00000006ff067e24 */ /* 0x000fe2000f8e00ff */
[----:B---3--:R-:W-:Y:S01]  /*7520*/  MOV R11, UR5 ;  /* 0x00000005000b7c02 */ /* 0x008fe20008000f00 */
[----:B------:R-:W-:Y:S02]  /*7530*/  IMAD.U32 R10, RZ, RZ, UR4 ;  /* 0x00000004ff0a7e24 */ /* 0x000fe4000f8e00ff */
[----:B------:R-:W-:Y:S07]  /*7540*/  LEPC R20, `(.L_x_128) ;  /* 0x000000001014794e */ /* 0x000fee0000000000 */
[----:B-1----:R-:W-:Y:S05]  /*7550*/  CALL.ABS.NOINC R2 ;  /* 0x0000000002007343 */ /* 0x002fea0003c00000 */
.L_x_128:
        /* <DEDUP_REMOVED lines=8> */
[----:B--2---:R-:W-:Y:S01]  /*75e0*/  MOV R83, UR37 ;  /* 0x0000002500537c02 */ /* 0x004fe20008000f00 */
[----:B------:R-:W-:Y:S01]  /*75f0*/  HADD2.F32 R37, -RZ, R48.H0_H0 ;  /* 0x20000030ff257230 */ /* 0x000fe20000004100 */
[----:B------:R-:W-:Y:S01]  /*7600*/  @P6 LEA R38, R38, UR48, 0x3 ;  /* 0x0000003026266c11 */ /* 0x000fe2000f8e18ff */
[----:B------:R-:W-:Y:S01]  /*7610*/  BSSY.RECONVERGENT B0, `(.L_x_129) ;  /* 0x000004d000007945 */ /* 0x000fe20003800200 */
[----:B------:R-:W-:Y:S02]  /*7620*/  LEA R88, R39, UR48, 0x3 ;  /* 0x0000003027587c11 */ /* 0x000fe4000f8e18ff */
[----:B------:R-:W-:Y:S01]  /*7630*/  @P6 IADD3 R38, PT, PT, R38, 0x130, RZ ;  /* 0x0000013026266810 */ /* 0x000fe20007ffe0ff */
[----:B------:R-:W1:Y:S03]  /*7640*/  LDTM.16dp256bit.x4 R4, tmem[UR4+0x40] ;  /* 0x00004004000479ee */ /* 0x000e660008120000 */
[----:B------:R-:W-:Y:S02]  /*7650*/  @P6 PRMT R38, R83, 0x654, R38 ;  /* 0x0000065453266816 */ /* 0x000fe40000000026 */
[----:B------:R-:W-:Y:S01]  /*7660*/  @P6 SHF.L.U32 R83, R70, 0x1f, RZ ;  /* 0x0000001f46536819 */ /* 0x000fe200000006ff */
        /* <DEDUP_REMOVED lines=71> */
.L_x_130:
[----:B------:R-:W-:Y:S05]  /*7ae0*/  BSYNC.RECONVERGENT B0 ;  /* 0x0000000000007941 */ /* 0x000fea0003800200 */
.L_x_129:
        /* <DEDUP_REMOVED lines=19> */
.L_x_134:
[----:B------:R-:W-:Y:S05]  /*7c20*/  BSYNC B0 ;  /* 0x0000000000007941 */ /* 0x000fea0003800000 */
.L_x_133:
[----:B------:R-:W-:Y:S11]  /*7c30*/  ISETP.NE.AND P0, PT, R82, RZ, PT ;  /* 0x000000ff5200720c */ /* 0x000ff60003f05270 */
[----:B------:R-:W-:Y:S02]  /*7c40*/  @!UPT UIADD3 URZ, UPT, UPT, URZ, URZ, URZ ;  /* 0x000000fffffff290 */ /* 0x000fe4000fffe0ff */
[----:B------:R-:W-:Y:S05]  /*7c50*/  @P0 WARPSYNC.ALL ;  /* 0x0000000000000948 */ /* 0x000fea0003800000 */
[----:B------:R4:W1:Y:S04]  /*7c60*/  @P0 LDSM.16.M88.4 R40, [R39+UR48+0x400] ;  /* 0x000400302728083b */ /* 0x0008680008000200 */
[----:B------:R4:W1:Y:S02]  /*7c70*/  @P0 LDSM.16.M88.4 R48, [R0+0x400] ;  /* 0x000400000030083b */ /* 0x0008640000000200 */
.L_x_132:
[----:B------:R-:W-:Y:S05]  /*7c80*/  BSYNC B1 ;  /* 0x0000000000017941 */ /* 0x000fea0003800000 */
.L_x_131:
[----:B----4-:R-:W-:Y:S05]  /*7c90*/  VIADD R0, R34, 0x60 ;  /* 0x0000006022007836 */ /* 0x010fea0000000000 */
[----:B------:R-:W-:Y:S04]  /*7ca0*/  SHF.R.U32.HI R0, RZ, 0x15, R0 ;  /* 0x00000015ff007819 */ /* 0x000fe80000011600 */
[----:B------:R-:W-:Y:S11]  /*7cb0*/  LOP3.LUT P0, RZ, R0, 0x3, R65, 0x48, !PT ;  /* 0x0000000300ff7812 */ /* 0x000ff60007804841 */
[----:B------:R-:W-:Y:S02]  /*7cc0*/  @!UPT UIADD3 URZ, UPT, UPT, URZ, URZ, URZ ;  /* 0x000000fffffff290 */ /* 0x000fe4000fffe0ff */
[----:B------:R-:W-:Y:S05]  /*7cd0*/  @!P0 BRA `(.L_x_136) ;  /* 0x0000000000408947 */ /* 0x000fea0003800000 */
[----:B------:R-:W4:Y:S01]  /*7ce0*/  LDCU.64 UR8, c[0x4][0x70] ;  /* 0x01000e00ff0877ac */ /* 0x000f220008000a00 */
[----:B--2---:R-:W-:Y:S01]  /*7cf0*/  MOV R3, 0x0 ;  /* 0x0000000000037802 */ /* 0x004fe20000000f00 */
[----:B------:R-:W-:Y:S02]  /*7d00*/  HFMA2 R12, -RZ, RZ, 0, 5.9604644775390625e-08 ;  /* 0x00000001ff0c7431 */ /* 0x000fe400000001ff */
[----:B------:R-:W-:Y:S02]  /*7d10*/  IMAD.MOV.U32 R8, RZ, RZ, 0x192 ;  /* 0x00000192ff087424 */ /* 0x000fe400078e00ff */
[----:B------:R-:W-:Y:S01]  /*7d20*/  IMAD.MOV.U32 R13, RZ, RZ, RZ ;  /* 0x000000ffff0d7224 */ /* 0x000fe200078e00ff */
[----:B------:R-:W2:Y:S01]  /*7d30*/  LDCU.64 UR6, c[0x4][0x78] ;  /* 0x01000f00ff0677ac */ /* 0x000ea20008000a00 */
[----:B------:R-:W1:Y:S01]  /*7d40*/  LDC.64 R2, c[0x4][R3] ;  /* 0x0100000003027b82 */ /* 0x000e620000000a00 */
[----:B------:R-:W5:Y:S01]  /*7d50*/  LDCU.64 UR4, c[0x4][0x10] ;  /* 0x01000200ff0477ac */ /* 0x000f620008000a00 */
[----:B----4-:R-:W-:Y:S01]  /*7d60*/  MOV R5, UR9 ;  /* 0x0000000900057c02 */ /* 0x010fe20008000f00 */
[----:B------:R-:W-:Y:S01]  /*7d70*/  IMAD.U32 R4, RZ, RZ, UR8 ;  /* 0x00000008ff047e24 */ /* 0x000fe2000f8e00ff */
[----:B--2---:R-:W-:Y:S01]  /*7d80*/  MOV R7, UR7 ;  /* 0x0000000700077c02 */ /* 0x004fe20008000f00 */
[----:B------:R-:W-:Y:S01]  /*7d90*/  IMAD.U32 R6, RZ, RZ, UR6 ;  /* 0x00000006ff067e24 */ /* 0x000fe2000f8e00ff */
[----:B-----5:R-:W-:Y:S01]  /*7da0*/  MOV R11, UR5 ;  /* 0x00000005000b7c02 */ /* 0x020fe20008000f00 */
[----:B------:R-:W-:Y:S02]  /*7db0*/  IMAD.U32 R10, RZ, RZ, UR4 ;  /* 0x00000004ff0a7e24 */ /* 0x000fe4000f8e00ff */
[----:B------:R-:W-:Y:S07]  /*7dc0*/  LEPC R20, `(.L_x_136) ;  /* 0x000000001014794e */ /* 0x000fee0000000000 */
[----:B-1-3--:R-:W-:Y:S05]  /*7dd0*/  CALL.ABS.NOINC R2 ;  /* 0x0000000002007343 */ /* 0x00afea0003c00000 */
.L_x_136:
[----:B------:R-:W-:Y:S01]  /*7de0*/  ISETP.NE.AND P0, PT, R72, RZ, PT ;  /* 0x000000ff4800720c */ /* 0x000fe20003f05270 */
[----:B------:R-:W-:Y:S05]  /*7df0*/  WARPSYNC.ALL ;  /* 0x0000000000007948 */ /* 0x000fea0003800000 */
[----:B------:R-:W-:Y:S01]  /*7e00*/  R2UR UR4, R34 ;  /* 0x00000000220472ca */ /* 0x000fe200000e0000 */
[--C-:B-1----:R-:W-:Y:S01]  /*7e10*/  HADD2.F32 R20, -RZ, R40.reuse.H0_H0 ;  /* 0x20000028ff147230 */ /* 0x102fe20000004100 */
[----:B------:R-:W-:Y:S01]  /*7e20*/  R2UR UR5, R79 ;  /* 0x000000004f0572ca */ /* 0x000fe200000e0000 */
[----:B------:R-:W-:Y:S01]  /*7e30*/  HADD2.F32 R36, -RZ, R40.H1_H1 ;  /* 0x30000028ff247230 */ /* 0x000fe20000004100 */
[----:B------:R-:W-:Y:S01]  /*7e40*/  BSSY.RECONVERGENT B0, `(.L_x_137) ;  /* 0x000004f000007945 */ /* 0x000fe20003800200 */
[--C-:B------:R-:W-:Y:S02]  /*7e50*/  HADD2.F32 R21, -RZ, R41.reuse.H0_H0 ;  /* 0x20000029ff157230 */ /* 0x100fe40000004100 */
[----:B------:R-:W-:Y:S02]  /*7e60*/  HADD2.F32 R38, -RZ, R41.H1_H1 ;  /* 0x30000029ff267230 */ /* 0x000fe40000004100 */
[--C-:B------:R-:W-:Y:S02]  /*7e70*/  HADD2.F32 R37, -RZ, R42.reuse.H0_H0 ;  /* 0x2000002aff257230 */ /* 0x100fe40000004100 */
[----:B------:R-:W-:Y:S02]  /*7e80*/  HADD2.F32 R40, -RZ, R42.H1_H1 ;  /* 0x3000002aff287230 */ /* 0x000fe40000004100 */
[----:B------:R-:W1:Y:S01]  /*7e90*/  LDTM.16dp256bit.x4 R4, tmem[UR4+0x60] ;  /* 0x00006004000479ee */ /* 0x000e620008120000 */
[----:B------:R-:W-:Y:S01]  /*7ea0*/  NOP ;  /* 0x0000000000007918 */ /* 0x000fe20000000000 */
[----:B------:R-:W-:Y:S01]  /*7eb0*/  UIADD3 UR5, UPT, UPT, UR5, 0x1a0, URZ ;  /* 0x000001a005057890 */ /* 0x000fe2000fffe0ff */
[--C-:B------:R-:W-:Y:S02]  /*7ec0*/  HADD2.F32 R39, -RZ, R43.reuse.H0_H0 ;  /* 0x2000002bff277230 */ /* 0x100fe40000004100 */
[----:B------:R-:W-:Y:S01]  /*7ed0*/  HADD2.F32 R41, -RZ, R43.H1_H1 ;  /* 0x3000002bff297230 */ /* 0x000fe20000004100 */
[----:B------:R-:W-:Y:S01]  /*7ee0*/  UPRMT UR5, UR37, 0x654, UR5 ;  /* 0x0000065425057896 */ /* 0x000fe20008000005 */
[--C-:B------:R-:W-:Y:S02]  /*7ef0*/  HADD2.F32 R42, -RZ, R48.reuse.H0_H0 ;  /* 0x20000030ff2a7230 */ /* 0x100fe40000004100 */
[----:B------:R-:W-:Y:S02]  /*7f00*/  HADD2.F32 R43, -RZ, R48.H1_H1 ;  /* 0x30000030ff2b7230 */ /* 0x000fe40000004100 */
[--C-:B------:R-:W-:Y:S02]  /*7f10*/  HADD2.F32 R44, -RZ, R49.reuse.H0_H0 ;  /* 0x20000031ff2c7230 */ /* 0x100fe40000004100 */
[----:B------:R-:W-:Y:S02]  /*7f20*/  HADD2.F32 R46, -RZ, R49.H1_H1 ;  /* 0x30000031ff2e7230 */ /* 0x000fe40000004100 */
[----:B-1----:R-:W-:Y:S01]  /*7f30*/  SYNCS.ARRIVE.TRANS64.RED.A1T0 RZ, [UR5], RZ ;  /* 0x000000ffffff79a7 */ /* 0x002fe20008100405 */
[--C-:B------:R-:W-:Y:S02]  /*7f40*/  HADD2.F32 R45, -RZ, R50.reuse.H0_H0 ;  /* 0x20000032ff2d7230 */ /* 0x100fe40000004100 */
[----:B------:R-:W-:Y:S02]  /*7f50*/  HADD2.F32 R48, -RZ, R50.H1_H1 ;  /* 0x30000032ff307230 */ /* 0x000fe40000004100 */
[--C-:B------:R-:W-:Y:S02]  /*7f60*/  HADD2.F32 R47, -RZ, R51.reuse.H0_H0 ;  /* 0x20000033ff2f7230 */ /* 0x100fe40000004100 */
[----:B------:R-:W-:Y:S02]  /*7f70*/  HADD2.F32 R50, -RZ, R51.H1_H1 ;  /* 0x30000033ff327230 */ /* 0x000fe40000004100 */
[C---:B------:R-:W-:Y:S01]  /*7f80*/  FMUL R4, R33.reuse, R4 ;  /* 0x0000000421047220 */ /* 0x040fe20000400000 */
[C---:B------:R-:W-:Y:S01]  /*7f90*/  FMUL R5, R33.reuse, R5 ;  /* 0x0000000521057220 */ /* 0x040fe20000400000 */
[C---:B------:R-:W-:Y:S01]  /*7fa0*/  FMUL R6, R33.reuse, R6 ;  /* 0x0000000621067220 */ /* 0x040fe20000400000 */
[----:B------:R-:W-:Y:S01]  /*7fb0*/  FMUL R7, R33, R7 ;  /* 0x0000000721077220 */ /* 0x000fe20000400000 */
[C---:B------:R-:W-:Y:S01]  /*7fc0*/  FFMA R4, R35.reuse, R20, R4 ;  /* 0x0000001423047223 */ /* 0x040fe20000000004 */
[C---:B------:R-:W-:Y:S01]  /*7fd0*/  FFMA R5, R35.reuse, R36, R5 ;  /* 0x0000002423057223 */ /* 0x040fe20000000005 */
[C---:B------:R-:W-:Y:S01]  /*7fe0*/  FFMA R6, R35.reuse, R21, R6 ;  /* 0x0000001523067223 */ /* 0x040fe20000000006 */
[----:B------:R-:W-:Y:S01]  /*7ff0*/  FFMA R7, R35, R38, R7 ;  /* 0x0000002623077223 */ /* 0x000fe20000000007 */
[C---:B------:R-:W-:Y:S01]  /*8000*/  FMUL R8, R33.reuse, R8 ;  /* 0x0000000821087220 */ /* 0x040fe20000400000 */
[----:B------:R-:W-:Y:S01]  /*8010*/  FMUL R9, R33, R9 ;  /* 0x0000000921097220 */ /* 0x000fe20000400000 */
[----:B---3--:R-:W-:Y:S01]  /*8020*/  F2FP.F16.F32.PACK_AB R80, R5, R4 ;  /* 0x000000040550723e */ /* 0x008fe200000000ff */
[----:B------:R-:W-:Y:S01]  /*8030*/  FMUL R0, R33, R10 ;  /* 0x0000000a21007220 */ /* 0x000fe20000400000 */
[----:B------:R-:W-:Y:S01]  /*8040*/  F2FP.F16.F32.PACK_AB R81, R7, R6 ;  /* 0x000000060751723e */ /* 0x000fe200000000ff */
[C---:B------:R-:W-:Y:S01]  /*8050*/  FFMA R8, R35.reuse, R37, R8 ;  /* 0x0000002523087223 */ /* 0x040fe20000000008 */
[----:B------:R-:W-:Y:S01]  /*8060*/  FFMA R9, R35, R40, R9 ;  /* 0x0000002823097223 */ /* 0x000fe20000000009 */
[C---:B------:R-:W-:Y:S01]  /*8070*/  FMUL R2, R33.reuse, R11 ;  /* 0x0000000b21027220 */ /* 0x040fe20000400000 */
[C---:B--2---:R-:W-:Y:S01]  /*8080*/  FMUL R3, R33.reuse, R12 ;  /* 0x0000000c21037220 */ /* 0x044fe20000400000 */
[----:B------:R-:W-:Y:S01]  /*8090*/  FMUL R10, R33, R13 ;  /* 0x0000000d210a7220 */ /* 0x000fe20000400000 */
[----:B------:R-:W-:Y:S01]  /*80a0*/  FFMA R0, R35, R39, R0 ;  /* 0x0000002723007223 */ /* 0x000fe20000000000 */
        /* <DEDUP_REMOVED lines=40> */
.L_x_138:
[----:B------:R-:W-:Y:S05]  /*8330*/  BSYNC.RECONVERGENT B0 ;  /* 0x0000000000007941 */ /* 0x000fea0003800200 */
.L_x_137:
[----:B------:R-:W-:Y:S01]  /*8340*/  BAR.SYNC.DEFER_BLOCKING 0x1, 0x80 ;  /* 0x0042000000007b1d */ /* 0x000fe20000010000 */
[----:B------:R-:W-:Y:S01]  /*8350*/  UISETP.NE.AND UP0, UPT, UR49, -0x4, UPT ;  /* 0xfffffffc3100788c */ /* 0x000fe2000bf05270 */
[----:B------:R-:W-:Y:S08]  /*8360*/  IADD3 R0, PT, PT, R30, 0x1, RZ ;  /* 0x000000011e007810 */ /* 0x000ff00007ffe0ff */
[----:B------:R-:W-:Y:S05]  /*8370*/  BRA.U !UP0, `(.L_x_139) ;  /* 0x0000000108287547 */ /* 0x000fea000b800000 */
[----:B------:R-:W-:Y:S01]  /*8380*/  ISETP.NE.AND P0, PT, R76, RZ, PT ;  /* 0x000000ff4c00720c */ /* 0x000fe20003f05270 */
[----:B------:R-:W-:Y:S01]  /*8390*/  IMAD.U32 R3, RZ, RZ, UR51 ;  /* 0x00000033ff037e24 */ /* 0x000fe2000f8e00ff */
[----:B------:R-:W-:Y:S01]  /*83a0*/  UIADD3 UR51, UPT, UPT, UR51, 0x1, URZ ;  /* 0x0000000133337890 */ /* 0x000fe2000fffe0ff */
[----:B------:R-:W-:Y:S03]  /*83b0*/  IMAD.U32 R2, RZ, RZ, UR37 ;  /* 0x00000025ff027e24 */ /* 0x000fe6000f8e00ff */
[----:B------:R-:W-:Y:S04]  /*83c0*/  UISETP.NE.AND UP0, UPT, UR51, 0x4, UPT ;  /* 0x000000043300788c */ /* 0x000fe8000bf05270 */
[----:B------:R-:W-:Y:S03]  /*83d0*/  USEL UR51, UR51, URZ, UP0 ;  /* 0x000000ff33337287 */ /* 0x000fe60008000000 */
[----:B------:R-:W-:Y:S05]  /*83e0*/  @P0 LEA R3, R3, UR48, 0x3 ;  /* 0x0000003003030c11 */ /* 0x000fea000f8e18ff */
[----:B------:R-:W-:Y:S05]  /*83f0*/  @P0 VIADD R3, R3, 0x130 ;  /* 0x0000013003030836 */ /* 0x000fea0000000000 */
[----:B------:R-:W-:Y:S04]  /*8400*/  @P0 PRMT R2, R2, 0x654, R3 ;  /* 0x0000065402020816 */ /* 0x000fe80000000003 */
[----:B------:R2:W-:Y:S03]  /*8410*/  @P0 SYNCS.ARRIVE.TRANS64.RED.A1T0 RZ, [R2+URZ], RZ ;  /* 0x000000ff02ff09a7 */ /* 0x0005e600081004ff */
.L_x_139:
[----:B------:R-:W-:Y:S01]  /*8420*/  ISETP.NE.AND P2, PT, R73, RZ, PT ;  /* 0x000000ff4900720c */ /* 0x000fe20003f45270 */
[----:B------:R-:W-:Y:S01]  /*8430*/  UIADD3 UR49, UPT, UPT, UR49, 0x4, URZ ;  /* 0x0000000431317890 */ /* 0x000fe2000fffe0ff */
[----:B------:R-:W-:Y:S01]  /*8440*/  ISETP.NE.AND P0, PT, R75, 0x2, PT ;  /* 0x000000024b00780c */ /* 0x000fe20003f05270 */
[----:B------:R-:W-:Y:S01]  /*8450*/  IMAD.IADD R20, R29, 0x1, R58 ;  /* 0x000000011d147824 */ /* 0x000fe200078e023a */
[----:B------:R-:W-:Y:S01]  /*8460*/  ISETP.NE.AND P1, PT, R0, 0x4, PT ;  /* 0x000000040000780c */ /* 0x000fe20003f25270 */
[----:B------:R-:W-:Y:S01]  /*8470*/  IMAD.IADD R21, R31, 0x1, R60 ;  /* 0x000000011f157824 */ /* 0x000fe200078e023c */
[----:B------:R-:W-:Y:S02]  /*8480*/  SEL R3, RZ, 0x1, P0 ;  /* 0x00000001ff037807 */ /* 0x000fe40000000000 */
[----:B--2---:R-:W-:Y:S02]  /*8490*/  SEL R2, RZ, 0x1, P1 ;  /* 0x00000001ff027807 */ /* 0x004fe40000800000 */
[----:B------:R-:W-:Y:S02]  /*84a0*/  LOP3.LUT R68, R68, R3, RZ, 0x3c, !PT ;  /* 0x0000000344447212 */ /* 0x000fe400078e3cff */
[----:B------:R-:W-:Y:S02]  /*84b0*/  LOP3.LUT R69, R69, R2, RZ, 0x3c, !PT ;  /* 0x0000000245457212 */ /* 0x000fe400078e3cff */
[----:B------:R-:W-:Y:S02]  /*84c0*/  @P2 R2UR UR36, R67 ;  /* 0x00000000432422ca */ /* 0x000fe400000e0000 */
[----:B------:R-:W-:Y:S02]  /*84d0*/  SEL R75, R75, RZ, P0 ;  /* 0x000000ff4b4b7207 */ /* 0x000fe40000000000 */
[----:B------:R-:W-:Y:S01]  /*84e0*/  SEL R30, R0, RZ, P1 ;  /* 0x000000ff001e7207 */ /* 0x000fe20000800000 */
[----:B------:R-:W-:Y:S10]  /*84f0*/  @P2 BRA `(.L_x_140) ;  /* 0xffffffd000182947 */ /* 0x000ff4000383ffff */
[----:B------:R-:W-:-:S09]  /*8500*/  UISETP.NE.AND UP0, UPT, UR50, URZ, UPT ;  /* 0x000000ff3200728c */ /* 0x000fd2000bf05270 */
[----:B------:R-:W-:Y:S05]  /*8510*/  BRA.U !UP0, `(.L_x_141) ;  /* 0x0000000108487547 */ /* 0x000fea000b800000 */
[----:B------:R-:W2:Y:S02]  /*8520*/  LDCU.64 UR4, c[0x0][0x890] ;  /* 0x00011200ff0477ac */ /* 0x000ea40008000a00 */
[----:B--2---:R-:W-:-:S04]  /*8530*/  UISETP.NE.U32.AND UP0, UPT, UR4, URZ, UPT ;  /* 0x000000ff0400728c */ /* 0x004fc8000bf05070 */
[----:B------:R-:W-:-:S09]  /*8540*/  UISETP.NE.AND.EX UP0, UPT, UR5, URZ, UPT, UP0 ;  /* 0x000000ff0500728c */ /* 0x000fd2000bf05300 */
[----:B------:R-:W-:Y:S05]  /*8550*/  BRA.U UP0, `(.L_x_142) ;  /* 0x00000001000c7547 */ /* 0x000fea000b800000 */
[----:B------:R-:W-:-:S13]  /*8560*/  FSETP.NEU.AND P0, PT, R35, RZ, PT ;  /* 0x000000ff2300720b */ /* 0x000fda0003f0d000 */
[----:B------:R-:W-:Y:S05]  /*8570*/  @!P0 EXIT ;  /* 0x000000000000894d */ /* 0x000fea0003800000 */
[----:B------:R-:W-:Y:S05]  /*8580*/  BRA `(.L_x_141) ;  /* 0x00000000002c7947 */ /* 0x000fea0003800000 */
.L_x_142:
[----:B------:R-:W-:Y:S01]  /*8590*/  ISETP.NE.AND P0, PT, R74, RZ, PT ;  /* 0x000000ff4a00720c */ /* 0x000fe20003f05270 */
[----:B------:R-:W-:-:S12]  /*85a0*/  BSSY.RECONVERGENT B0, `(.L_x_141) ;  /* 0x0000009000007945 */ /* 0x000fd80003800200 */
[----:B------:R-:W-:Y:S05]  /*85b0*/  @P0 BRA `(.L_x_143) ;  /* 0x0000000000140947 */ /* 0x000fea0003800000 */
[----:B------:R-:W2:Y:S02]  /*85c0*/  LDCU.64 UR4, c[0x0][0x888] ;  /* 0x00011100ff0477ac */ /* 0x000ea40008000a00 */
[----:B--2---:R-:W-:-:S04]  /*85d0*/  ISETP.NE.U32.AND P0, PT, RZ, UR4, PT ;  /* 0x00000004ff007c0c */ /* 0x004fc8000bf05070 */
[----:B------:R-:W-:-:S13]  /*85e0*/  ISETP.NE.AND.EX P0, PT, RZ, UR5, PT, P0 ;  /* 0x00000005ff007c0c */ /* 0x000fda000bf05300 */
[----:B------:R-:W-:Y:S05]  /*85f0*/  @!P0 EXIT ;  /* 0x000000000000894d */ /* 0x000fea0003800000 */
[----:B------:R-:W-:Y:S05]  /*8600*/  BRA `(.L_x_144) ;  /* 0x0000000000087947 */ /* 0x000fea0003800000 */
.L_x_143:
[----:B------:R-:W-:-:S13]  /*8610*/  FSETP.NEU.AND P0, PT, R35, RZ, PT ;  /* 0x000000ff2300720b */ /* 0x000fda0003f0d000 */
[----:B------:R-:W-:Y:S05]  /*8620*/  @!P0 EXIT ;  /* 0x000000000000894d */ /* 0x000fea0003800000 */
.L_x_144:
[----:B------:R-:W-:Y:S05]  /*8630*/  BSYNC.RECONVERGENT B0 ;  /* 0x0000000000007941 */ /* 0x000fea0003800200 */
.L_x_141:
[----:B------:R-:W-:Y:S01]  /*8640*/  ULEA UR4, UR51, UR48, 0x3 ;  /* 0x0000003033047291 */ /* 0x000fe2000f8e18ff */
[----:B------:R-:W-:-:S04]  /*8650*/  DEPBAR.LE SB0, 0x0 ;  /* 0x000080000000791a */ /* 0x000fc80000000000 */
[----:B------:R-:W-:-:S04]  /*8660*/  UIADD3 UR4, UPT, UPT, UR4, 0x130, URZ ;  /* 0x0000013004047890 */ /* 0x000fc8000fffe0ff */
[----:B------:R-:W-:-:S09]  /*8670*/  UPRMT UR4, UR37, 0x654, UR4 ;  /* 0x0000065425047896 */ /* 0x000fd20008000004 */
[----:B------:R-:W-:Y:S01]  /*8680*/  SYNCS.ARRIVE.TRANS64.RED.A1T0 RZ, [UR4], RZ ;  /* 0x000000ffffff79a7 */ /* 0x000fe20008100404 */
[----:B------:R-:W-:Y:S05]  /*8690*/  EXIT ;  /* 0x000000000000794d */ /* 0x000fea0003800000 */
.L_x_20:
[----:B--2---:R2:W1:Y:S02]  /*86a0*/  SYNCS.PHASECHK.TRANS64.TRYWAIT P0, [R3+URZ+0x1d0], R2 ;  /* 0x0001d002030075a7 */ /* 0x00446400080011ff */
[----:B-1----:R-:W-:Y:S05]  /*86b0*/  @!P0 NANOSLEEP.SYNCS 0x989680 ;  /* 0x009896800000895d */ /* 0x002fea0003900000 */
[----:B------:R-:W1:Y:S02]  /*86c0*/  @!P0 SYNCS.PHASECHK.TRANS64 P0, [R3+URZ+0x1d0], R2 ;  /* 0x0001d002030085a7 */ /* 0x000e6400080010ff */
[----:B-1----:R-:W-:Y:S05]  /*86d0*/  @!P0 BRA `(.L_x_20) ;  /* 0xfffffffc00f08947 */ /* 0x002fea000383ffff */
[----:B------:R-:W-:Y:S05]  /*86e0*/  BRA `(.L_x_145) ;  /* 0xffffff9000347947 */ /* 0x000fea000383ffff */
.L_x_23:
[----:B-1----:R-:W-:-:S07]  /*86f0*/  MOV R2, UR33 ;  /* 0x0000002100027c02 */ /* 0x002fce0008000f00 */
.L_x_146:
[----:B-1----:R1:W2:Y:S02]  /*8700*/  SYNCS.PHASECHK.TRANS64.TRYWAIT P0, [R2+URZ+0x88], R5 ;  /* 0x00008805020075a7 */ /* 0x0022a400080011ff */
[----:B--2---:R-:W-:Y:S05]  /*8710*/  @!P0 NANOSLEEP.SYNCS 0x989680 ;  /* 0x009896800000895d */ /* 0x004fea0003900000 */
[----:B------:R-:W2:Y:S02]  /*8720*/  @!P0 SYNCS.PHASECHK.TRANS64 P0, [R2+URZ+0x88], R5 ;  /* 0x00008805020085a7 */ /* 0x000ea400080010ff */
[----:B--2---:R-:W-:Y:S05]  /*8730*/  @!P0 BRA `(.L_x_146) ;  /* 0xfffffffc00f08947 */ /* 0x004fea000383ffff */
[----:B------:R-:W-:Y:S05]  /*8740*/  BRA `(.L_x_22) ;  /* 0xffffff9000847947 */ /* 0x000fea000383ffff */
.L_x_29:
[----:B-1----:R-:W-:-:S07]  /*8750*/  MOV R2, UR17 ;  /* 0x0000001100027c02 */ /* 0x002fce0008000f00 */
.L_x_147:
[----:B-1----:R1:W2:Y:S02]  /*8760*/  SYNCS.PHASECHK.TRANS64.TRYWAIT P0, [R2+URZ+0x88], R5 ;  /* 0x00008805020075a7 */ /* 0x0022a400080011ff */
[----:B--2---:R-:W-:Y:S05]  /*8770*/  @!P0 NANOSLEEP.SYNCS 0x989680 ;  /* 0x009896800000895d */ /* 0x004fea0003900000 */
[----:B------:R-:W2:Y:S02]  /*8780*/  @!P0 SYNCS.PHASECHK.TRANS64 P0, [R2+URZ+0x88], R5 ;  /* 0x00008805020085a7 */ /* 0x000ea400080010ff */
[----:B--2---:R-:W-:Y:S05]  /*8790*/  @!P0 BRA `(.L_x_147) ;  /* 0xfffffffc00f08947 */ /* 0x004fea000383ffff */
[----:B------:R-:W-:Y:S05]  /*87a0*/  BRA `(.L_x_28) ;  /* 0xffffff94002c7947 */ /* 0x000fea000383ffff */
.L_x_33:
[----:B-1----:R1:W2:Y:S02]  /*87b0*/  SYNCS.PHASECHK.TRANS64.TRYWAIT P0, [R2+URZ+0x160], R3 ;  /* 0x00016003020075a7 */ /* 0x0022a400080011ff */
[----:B--2---:R-:W-:Y:S05]  /*87c0*/  @!P0 NANOSLEEP.SYNCS 0x989680 ;  /* 0x009896800000895d */ /* 0x004fea0003900000 */
[----:B------:R-:W2:Y:S02]  /*87d0*/  @!P0 SYNCS.PHASECHK.TRANS64 P0, [R2+URZ+0x160], R3 ;  /* 0x00016003020085a7 */ /* 0x000ea400080010ff */
[----:B--2---:R-:W-:Y:S05]  /*87e0*/  @!P0 BRA `(.L_x_33) ;  /* 0xfffffffc00f08947 */ /* 0x004fea000383ffff */
[----:B------:R-:W-:Y:S05]  /*87f0*/  BRA `(.L_x_148) ;  /* 0xffffff9400bc7947 */ /* 0x000fea000383ffff */
.L_x_37:
[----:B----4-:R-:W-:-:S07]  /*8800*/  MOV R0, UR5 ;  /* 0x0000000500007c02 */ /* 0x010fce0008000f00 */
.L_x_149:
[----:B-1----:R1:W2:Y:S02]  /*8810*/  SYNCS.PHASECHK.TRANS64.TRYWAIT P0, [R0+URZ], R3 ;  /* 0x00000003000075a7 */ /* 0x0022a400080011ff */
[----:B--2---:R-:W-:Y:S05]  /*8820*/  @!P0 NANOSLEEP.SYNCS 0x989680 ;  /* 0x009896800000895d */ /* 0x004fea0003900000 */
[----:B------:R-:W2:Y:S02]  /*8830*/  @!P0 SYNCS.PHASECHK.TRANS64 P0, [R0+URZ], R3 ;  /* 0x00000003000085a7 */ /* 0x000ea400080010ff */
[----:B--2---:R-:W-:Y:S05]  /*8840*/  @!P0 BRA `(.L_x_149) ;  /* 0xfffffffc00f08947 */ /* 0x004fea000383ffff */
[----:B------:R-:W-:Y:S05]  /*8850*/  BRA `(.L_x_150) ;  /* 0xffffff9c002c7947 */ /* 0x000fea000383ffff */
.L_x_38:
[----:B----4-:R-:W-:-:S07]  /*8860*/  MOV R0, UR5 ;  /* 0x0000000500007c02 */ /* 0x010fce0008000f00 */
.L_x_151:
[----:B-1----:R1:W2:Y:S02]  /*8870*/  SYNCS.PHASECHK.TRANS64.TRYWAIT P0, [R0+URZ], R3 ;  /* 0x00000003000075a7 */ /* 0x0022a400080011ff */
[----:B--2---:R-:W-:Y:S05]  /*8880*/  @!P0 NANOSLEEP.SYNCS 0x989680 ;  /* 0x009896800000895d */ /* 0x004fea0003900000 */
[----:B------:R-:W2:Y:S02]  /*8890*/  @!P0 SYNCS.PHASECHK.TRANS64 P0, [R0+URZ], R3 ;  /* 0x00000003000085a7 */ /* 0x000ea400080010ff */
[----:B--2---:R-:W-:Y:S05]  /*88a0*/  @!P0 BRA `(.L_x_151) ;  /* 0xfffffffc00f08947 */ /* 0x004fea000383ffff */
[----:B------:R-:W-:Y:S05]  /*88b0*/  BRA `(.L_x_152) ;  /* 0xffffff9c00387947 */ /* 0x000fea000383ffff */
.L_x_39:
[----:B----4-:R-:W-:-:S07]  /*88c0*/  MOV R0, UR5 ;  /* 0x0000000500007c02 */ /* 0x010fce0008000f00 */
.L_x_153:
[----:B-1----:R1:W2:Y:S02]  /*88d0*/  SYNCS.PHASECHK.TRANS64.TRYWAIT P0, [R0+URZ], R3 ;  /* 0x00000003000075a7 */ /* 0x0022a400080011ff */
[----:B--2---:R-:W-:Y:S05]  /*88e0*/  @!P0 NANOSLEEP.SYNCS 0x989680 ;  /* 0x009896800000895d */ /* 0x004fea0003900000 */
[----:B------:R-:W2:Y:S02]  /*88f0*/  @!P0 SYNCS.PHASECHK.TRANS64 P0, [R0+URZ], R3 ;  /* 0x00000003000085a7 */ /* 0x000ea400080010ff */
[----:B--2---:R-:W-:Y:S05]  /*8900*/  @!P0 BRA `(.L_x_153) ;  /* 0xfffffffc00f08947 */ /* 0x004fea000383ffff */
[----:B------:R-:W-:Y:S05]  /*8910*/  BRA `(.L_x_154) ;  /* 0xffffff9c00447947 */ /* 0x000fea000383ffff */
.L_x_40:
[----:B----4-:R-:W-:-:S07]  /*8920*/  MOV R0, UR5 ;  /* 0x0000000500007c02 */ /* 0x010fce0008000f00 */
.L_x_155:
[----:B-1----:R1:W2:Y:S02]  /*8930*/  SYNCS.PHASECHK.TRANS64.TRYWAIT P0, [R0+URZ], R3 ;  /* 0x00000003000075a7 */ /* 0x0022a400080011ff */
[----:B--2---:R-:W-:Y:S05]  /*8940*/  @!P0 NANOSLEEP.SYNCS 0x989680 ;  /* 0x009896800000895d */ /* 0x004fea0003900000 */
[----:B------:R-:W2:Y:S02]  /*8950*/  @!P0 SYNCS.PHASECHK.TRANS64 P0, [R0+URZ], R3 ;  /* 0x00000003000085a7 */ /* 0x000ea400080010ff */
[----:B--2---:R-:W-:Y:S05]  /*8960*/  @!P0 BRA `(.L_x_155) ;  /* 0xfffffffc00f08947 */ /* 0x004fea000383ffff */
[----:B------:R-:W-:Y:S05]  /*8970*/  BRA `(.L_x_156) ;  /* 0xffffff9c00507947 */ /* 0x000fea000383ffff */
.L_x_41:
[----:B----4-:R-:W-:-:S07]  /*8980*/  MOV R0, UR5 ;  /* 0x0000000500007c02 */ /* 0x010fce0008000f00 */
.L_x_157:
[----:B-1----:R1:W2:Y:S02]  /*8990*/  SYNCS.PHASECHK.TRANS64.TRYWAIT P0, [R0+URZ], R3 ;  /* 0x00000003000075a7 */ /* 0x0022a400080011ff */
[----:B--2---:R-:W-:Y:S05]  /*89a0*/  @!P0 NANOSLEEP.SYNCS 0x989680 ;  /* 0x009896800000895d */ /* 0x004fea0003900000 */
[----:B------:R-:W2:Y:S02]  /*89b0*/  @!P0 SYNCS.PHASECHK.TRANS64 P0, [R0+URZ], R3 ;  /* 0x00000003000085a7 */ /* 0x000ea400080010ff */
[----:B--2---:R-:W-:Y:S05]  /*89c0*/  @!P0 BRA `(.L_x_157) ;  /* 0xfffffffc00f08947 */ /* 0x004fea000383ffff */
[----:B------:R-:W-:Y:S05]  /*89d0*/  BRA `(.L_x_158) ;  /* 0xffffff9c005c7947 */ /* 0x000fea000383ffff */
.L_x_42:
[----:B----4-:R-:W-:-:S07]  /*89e0*/  MOV R0, UR5 ;  /* 0x0000000500007c02 */ /* 0x010fce0008000f00 */
.L_x_159:
[----:B-1----:R1:W2:Y:S02]  /*89f0*/  SYNCS.PHASECHK.TRANS64.TRYWAIT P0, [R0+URZ], R3 ;  /* 0x00000003000075a7 */ /* 0x0022a400080011ff */
[----:B--2---:R-:W-:Y:S05]  /*8a00*/  @!P0 NANOSLEEP.SYNCS 0x989680 ;  /* 0x009896800000895d */ /* 0x004fea0003900000 */
[----:B------:R-:W2:Y:S02]  /*8a10*/  @!P0 SYNCS.PHASECHK.TRANS64 P0, [R0+URZ], R3 ;  /* 0x00000003000085a7 */ /* 0x000ea400080010ff */
[----:B--2---:R-:W-:Y:S05]  /*8a20*/  @!P0 BRA `(.L_x_159) ;  /* 0xfffffffc00f08947 */ /* 0x004fea000383ffff */
[----:B------:R-:W-:Y:S05]  /*8a30*/  BRA `(.L_x_160) ;  /* 0xffffff9c00687947 */ /* 0x000fea000383ffff */
.L_x_43:
[----:B----4-:R-:W-:-:S07]  /*8a40*/  MOV R0, UR5 ;  /* 0x0000000500007c02 */ /* 0x010fce0008000f00 */
.L_x_161:
[----:B-1----:R1:W2:Y:S02]  /*8a50*/  SYNCS.PHASECHK.TRANS64.TRYWAIT P0, [R0+URZ], R3 ;  /* 0x00000003000075a7 */ /* 0x0022a400080011ff */
[----:B--2---:R-:W-:Y:S05]  /*8a60*/  @!P0 NANOSLEEP.SYNCS 0x989680 ;  /* 0x009896800000895d */ /* 0x004fea0003900000 */
[----:B------:R-:W2:Y:S02]  /*8a70*/  @!P0 SYNCS.PHASECHK.TRANS64 P0, [R0+URZ], R3 ;  /* 0x00000003000085a7 */ /* 0x000ea400080010ff */
[----:B--2---:R-:W-:Y:S05]  /*8a80*/  @!P0 BRA `(.L_x_161) ;  /* 0xfffffffc00f08947 */ /* 0x004fea000383ffff */
[----:B------:R-:W-:Y:S05]  /*8a90*/  BRA `(.L_x_162) ;  /* 0xffffff9c00747947 */ /* 0x000fea000383ffff */
.L_x_44:
[----:B----4-:R-:W-:-:S07]  /*8aa0*/  MOV R0, UR5 ;  /* 0x0000000500007c02 */ /* 0x010fce0008000f00 */
.L_x_163:
[----:B-1----:R1:W2:Y:S02]  /*8ab0*/  SYNCS.PHASECHK.TRANS64.TRYWAIT P0, [R0+URZ], R3 ;  /* 0x00000003000075a7 */ /* 0x0022a400080011ff */
[----:B--2---:R-:W-:Y:S05]  /*8ac0*/  @!P0 NANOSLEEP.SYNCS 0x989680 ;  /* 0x009896800000895d */ /* 0x004fea0003900000 */
[----:B------:R-:W2:Y:S02]  /*8ad0*/  @!P0 SYNCS.PHASECHK.TRANS64 P0, [R0+URZ], R3 ;  /* 0x00000003000085a7 */ /* 0x000ea400080010ff */
[----:B--2---:R-:W-:Y:S05]  /*8ae0*/  @!P0 BRA `(.L_x_163) ;  /* 0xfffffffc00f08947 */ /* 0x004fea000383ffff */
[----:B------:R-:W-:Y:S05]  /*8af0*/  BRA `(.L_x_164) ;  /* 0xffffff9c00807947 */ /* 0x000fea000383ffff */
.L_x_45:
[----:B----4-:R-:W-:-:S07]  /*8b00*/  MOV R0, UR5 ;  /* 0x0000000500007c02 */ /* 0x010fce0008000f00 */
.L_x_165:
[----:B-1----:R1:W2:Y:S02]  /*8b10*/  SYNCS.PHASECHK.TRANS64.TRYWAIT P0, [R0+URZ], R3 ;  /* 0x00000003000075a7 */ /* 0x0022a400080011ff */
[----:B--2---:R-:W-:Y:S05]  /*8b20*/  @!P0 NANOSLEEP.SYNCS 0x989680 ;  /* 0x009896800000895d */ /* 0x004fea0003900000 */
[----:B------:R-:W2:Y:S02]  /*8b30*/  @!P0 SYNCS.PHASECHK.TRANS64 P0, [R0+URZ], R3 ;  /* 0x00000003000085a7 */ /* 0x000ea400080010ff */
[----:B--2---:R-:W-:Y:S05]  /*8b40*/  @!P0 BRA `(.L_x_165) ;  /* 0xfffffffc00f08947 */ /* 0x004fea000383ffff */
[----:B------:R-:W-:Y:S05]  /*8b50*/  BRA `(.L_x_166) ;  /* 0xffffff9c008c7947 */ /* 0x000fea000383ffff */
.L_x_46:
[----:B----4-:R-:W-:-:S07]  /*8b60*/  MOV R0, UR5 ;  /* 0x0000000500007c02 */ /* 0x010fce0008000f00 */
.L_x_167:
[----:B-1----:R1:W2:Y:S02]  /*8b70*/  SYNCS.PHASECHK.TRANS64.TRYWAIT P0, [R0+URZ], R3 ;  /* 0x00000003000075a7 */ /* 0x0022a400080011ff */
[----:B--2---:R-:W-:Y:S05]  /*8b80*/  @!P0 NANOSLEEP.SYNCS 0x989680 ;  /* 0x009896800000895d */ /* 0x004fea0003900000 */
[----:B------:R-:W2:Y:S02]  /*8b90*/  @!P0 SYNCS.PHASECHK.TRANS64 P0, [R0+URZ], R3 ;  /* 0x00000003000085a7 */ /* 0x000ea400080010ff */
[----:B--2---:R-:W-:Y:S05]  /*8ba0*/  @!P0 BRA `(.L_x_167) ;  /* 0xfffffffc00f08947 */ /* 0x004fea000383ffff */
[----:B------:R-:W-:Y:S05]  /*8bb0*/  BRA `(.L_x_168) ;  /* 0xffffff9c00987947 */ /* 0x000fea000383ffff */
.L_x_47:
[----:B----4-:R-:W-:-:S07]  /*8bc0*/  MOV R0, UR5 ;  /* 0x0000000500007c02 */ /* 0x010fce0008000f00 */
.L_x_169:
[----:B-1----:R1:W2:Y:S02]  /*8bd0*/  SYNCS.PHASECHK.TRANS64.TRYWAIT P0, [R0+URZ], R3 ;  /* 0x00000003000075a7 */ /* 0x0022a400080011ff */
[----:B--2---:R-:W-:Y:S05]  /*8be0*/  @!P0 NANOSLEEP.SYNCS 0x989680 ;  /* 0x009896800000895d */ /* 0x004fea0003900000 */
[----:B------:R-:W2:Y:S02]  /*8bf0*/  @!P0 SYNCS.PHASECHK.TRANS64 P0, [R0+URZ], R3 ;  /* 0x00000003000085a7 */ /* 0x000ea400080010ff */
[----:B--2---:R-:W-:Y:S05]  /*8c00*/  @!P0 BRA `(.L_x_169) ;  /* 0xfffffffc00f08947 */ /* 0x004fea000383ffff */
[----:B------:R-:W-:Y:S05]  /*8c10*/  BRA `(.L_x_170) ;  /* 0xffffff9c00a47947 */ /* 0x000fea000383ffff */
.L_x_48:
[----:B----4-:R-:W-:-:S07]  /*8c20*/  MOV R0, UR5 ;  /* 0x0000000500007c02 */ /* 0x010fce0008000f00 */
.L_x_171:
[----:B-1----:R1:W2:Y:S02]  /*8c30*/  SYNCS.PHASECHK.TRANS64.TRYWAIT P0, [R0+URZ], R3 ;  /* 0x00000003000075a7 */ /* 0x0022a400080011ff */
[----:B--2---:R-:W-:Y:S05]  /*8c40*/  @!P0 NANOSLEEP.SYNCS 0x989680 ;  /* 0x009896800000895d */ /* 0x004fea0003900000 */
[----:B------:R-:W2:Y:S02]  /*8c50*/  @!P0 SYNCS.PHASECHK.TRANS64 P0, [R0+URZ], R3 ;  /* 0x00000003000085a7 */ /* 0x000ea400080010ff */
[----:B--2---:R-:W-:Y:S05]  /*8c60*/  @!P0 BRA `(.L_x_171) ;  /* 0xfffffffc00f08947 */ /* 0x004fea000383ffff */
[----:B------:R-:W-:Y:S05]  /*8c70*/  BRA `(.L_x_172) ;  /* 0xffffff9c00b07947 */ /* 0x000fea000383ffff */
.L_x_49:
[----:B----4-:R-:W-:-:S07]  /*8c80*/  MOV R0, UR5 ;  /* 0x0000000500007c02 */ /* 0x010fce0008000f00 */
.L_x_173:
[----:B-1----:R1:W2:Y:S02]  /*8c90*/  SYNCS.PHASECHK.TRANS64.TRYWAIT P0, [R0+URZ], R3 ;  /* 0x00000003000075a7 */ /* 0x0022a400080011ff */
[----:B--2---:R-:W-:Y:S05]  /*8ca0*/  @!P0 NANOSLEEP.SYNCS 0x989680 ;  /* 0x009896800000895d */ /* 0x004fea0003900000 */
[----:B------:R-:W2:Y:S02]  /*8cb0*/  @!P0 SYNCS.PHASECHK.TRANS64 P0, [R0+URZ], R3 ;  /* 0x00000003000085a7 */ /* 0x000ea400080010ff */
[----:B--2---:R-:W-:Y:S05]  /*8cc0*/  @!P0 BRA `(.L_x_173) ;  /* 0xfffffffc00f08947 */ /* 0x004fea000383ffff */
[----:B------:R-:W-:Y:S05]  /*8cd0*/  BRA `(.L_x_174) ;  /* 0xffffff9c00bc7947 */ /* 0x000fea000383ffff */
.L_x_50:
[----:B----4-:R-:W-:-:S07]  /*8ce0*/  MOV R0, UR5 ;  /* 0x0000000500007c02 */ /* 0x010fce0008000f00 */
.L_x_175:
[----:B-1----:R1:W2:Y:S02]  /*8cf0*/  SYNCS.PHASECHK.TRANS64.TRYWAIT P0, [R0+URZ], R3 ;  /* 0x00000003000075a7 */ /* 0x0022a400080011ff */
[----:B--2---:R-:W-:Y:S05]  /*8d00*/  @!P0 NANOSLEEP.SYNCS 0x989680 ;  /* 0x009896800000895d */ /* 0x004fea0003900000 */
[----:B------:R-:W2:Y:S02]  /*8d10*/  @!P0 SYNCS.PHASECHK.TRANS64 P0, [R0+URZ], R3 ;  /* 0x00000003000085a7 */ /* 0x000ea400080010ff */
[----:B--2---:R-:W-:Y:S05]  /*8d20*/  @!P0 BRA `(.L_x_175) ;  /* 0xfffffffc00f08947 */ /* 0x004fea000383ffff */
[----:B------:R-:W-:Y:S05]  /*8d30*/  BRA `(.L_x_176) ;  /* 0xffffff9c00c87947 */ /* 0x000fea000383ffff */
.L_x_51:
[----:B----4-:R-:W-:-:S07]  /*8d40*/  MOV R0, UR5 ;  /* 0x0000000500007c02 */ /* 0x010fce0008000f00 */
.L_x_177:
[----:B-1----:R1:W2:Y:S02]  /*8d50*/  SYNCS.PHASECHK.TRANS64.TRYWAIT P0, [R0+URZ], R3 ;  /* 0x00000003000075a7 */ /* 0x0022a400080011ff */
[----:B--2---:R-:W-:Y:S05]  /*8d60*/  @!P0 NANOSLEEP.SYNCS 0x989680 ;  /* 0x009896800000895d */ /* 0x004fea0003900000 */
[----:B------:R-:W2:Y:S02]  /*8d70*/  @!P0 SYNCS.PHASECHK.TRANS64 P0, [R0+URZ], R3 ;  /* 0x00000003000085a7 */ /* 0x000ea400080010ff */
[----:B--2---:R-:W-:Y:S05]  /*8d80*/  @!P0 BRA `(.L_x_177) ;  /* 0xfffffffc00f08947 */ /* 0x004fea000383ffff */
[----:B------:R-:W-:Y:S05]  /*8d90*/  BRA `(.L_x_178) ;  /* 0xffffff9c00d47947 */ /* 0x000fea000383ffff */
.L_x_52:
[----:B----4-:R-:W-:-:S07]  /*8da0*/  MOV R0, UR5 ;  /* 0x0000000500007c02 */ /* 0x010fce0008000f00 */
.L_x_179:
[----:B-1----:R1:W2:Y:S02]  /*8db0*/  SYNCS.PHASECHK.TRANS64.TRYWAIT P0, [R0+URZ], R3 ;  /* 0x00000003000075a7 */ /* 0x0022a400080011ff */
[----:B--2---:R-:W-:Y:S05]  /*8dc0*/  @!P0 NANOSLEEP.SYNCS 0x989680 ;  /* 0x009896800000895d */ /* 0x004fea0003900000 */
[----:B------:R-:W2:Y:S02]  /*8dd0*/  @!P0 SYNCS.PHASECHK.TRANS64 P0, [R0+URZ], R3 ;  /* 0x00000003000085a7 */ /* 0x000ea400080010ff */
[----:B--2---:R-:W-:Y:S05]  /*8de0*/  @!P0 BRA `(.L_x_179) ;  /* 0xfffffffc00f08947 */ /* 0x004fea000383ffff */
[----:B------:R-:W-:Y:S05]  /*8df0*/  BRA `(.L_x_180) ;  /* 0xffffff9c00e07947 */ /* 0x000fea000383ffff */
.L_x_55:
[----:B-1----:R1:W2:Y:S02]  /*8e00*/  SYNCS.PHASECHK.TRANS64.TRYWAIT P0, [R0+URZ+0x1c0], R5 ;  /* 0x0001c005000075a7 */ /* 0x0022a400080011ff */
[----:B--2---:R-:W-:Y:S05]  /*8e10*/  @!P0 NANOSLEEP.SYNCS 0x989680 ;  /* 0x009896800000895d */ /* 0x004fea0003900000 */
[----:B------:R-:W2:Y:S02]  /*8e20*/  @!P0 SYNCS.PHASECHK.TRANS64 P0, [R0+URZ+0x1c0], R5 ;  /* 0x0001c005000085a7 */ /* 0x000ea400080010ff */
[----:B--2---:R-:W-:Y:S05]  /*8e30*/  @!P0 BRA `(.L_x_55) ;  /* 0xfffffffc00f08947 */ /* 0x004fea000383ffff */
[----:B------:R-:W-:Y:S05]  /*8e40*/  BRA `(.L_x_181) ;  /* 0xffffffa0003c7947 */ /* 0x000fea000383ffff */
.L_x_56:
[----:B------:R-:W-:-:S07]  /*8e50*/  MOV R0, UR5 ;  /* 0x0000000500007c02 */ /* 0x000fce0008000f00 */
.L_x_182:
[----:B-1----:R1:W2:Y:S02]  /*8e60*/  SYNCS.PHASECHK.TRANS64.TRYWAIT P0, [R0+URZ+0x170], R5 ;  /* 0x00017005000075a7 */ /* 0x0022a400080011ff */
[----:B--2---:R-:W-:Y:S05]  /*8e70*/  @!P0 NANOSLEEP.SYNCS 0x989680 ;  /* 0x009896800000895d */ /* 0x004fea0003900000 */
[----:B------:R-:W2:Y:S02]  /*8e80*/  @!P0 SYNCS.PHASECHK.TRANS64 P0, [R0+URZ+0x170], R5 ;  /* 0x00017005000085a7 */ /* 0x000ea400080010ff */
[----:B--2---:R-:W-:Y:S05]  /*8e90*/  @!P0 BRA `(.L_x_182) ;  /* 0xfffffffc00f08947 */ /* 0x004fea000383ffff */
[----:B------:R-:W-:Y:S05]  /*8ea0*/  BRA `(.L_x_183) ;  /* 0xffffffa0004c7947 */ /* 0x000fea000383ffff */
.L_x_57:
[----:B-1----:R1:W2:Y:S02]  /*8eb0*/  SYNCS.PHASECHK.TRANS64.TRYWAIT P1, [R0+URZ+0x160], R5 ;  /* 0x00016005000075a7 */ /* 0x0022a400080211ff */
[----:B--2---:R-:W-:Y:S05]  /*8ec0*/  @!P1 NANOSLEEP.SYNCS 0x989680 ;  /* 0x009896800000995d */ /* 0x004fea0003900000 */
[----:B------:R-:W2:Y:S02]  /*8ed0*/  @!P1 SYNCS.PHASECHK.TRANS64 P1, [R0+URZ+0x160], R5 ;  /* 0x00016005000095a7 */ /* 0x000ea400080210ff */
[----:B--2---:R-:W-:Y:S05]  /*8ee0*/  @!P1 BRA `(.L_x_57) ;  /* 0xfffffffc00f09947 */ /* 0x004fea000383ffff */
[----:B------:R-:W-:Y:S05]  /*8ef0*/  BRA `(.L_x_184) ;  /* 0xffffffa0007c7947 */ /* 0x000fea000383ffff */
.L_x_60:
[----:B------:R-:W-:-:S07]  /*8f00*/  MOV R0, UR5 ;  /* 0x0000000500007c02 */ /* 0x000fce0008000f00 */
.L_x_185:
[----:B-1----:R1:W2:Y:S02]  /*8f10*/  SYNCS.PHASECHK.TRANS64.TRYWAIT P0, [R0+URZ+0x170], R3 ;  /* 0x00017003000075a7 */ /* 0x0022a400080011ff */
[----:B--2---:R-:W-:Y:S05]  /*8f20*/  @!P0 NANOSLEEP.SYNCS 0x989680 ;  /* 0x009896800000895d */ /* 0x004fea0003900000 */
[----:B------:R-:W2:Y:S02]  /*8f30*/  @!P0 SYNCS.PHASECHK.TRANS64 P0, [R0+URZ+0x170], R3 ;  /* 0x00017003000085a7 */ /* 0x000ea400080010ff */
[----:B--2---:R-:W-:Y:S05]  /*8f40*/  @!P0 BRA `(.L_x_185) ;  /* 0xfffffffc00f08947 */ /* 0x004fea000383ffff */
[----:B------:R-:W-:Y:S05]  /*8f50*/  BRA `(.L_x_59) ;  /* 0xffffffa000d07947 */ /* 0x000fea000383ffff */
.L_x_67:
[----:B-1----:R1:W2:Y:S02]  /*8f60*/  SYNCS.PHASECHK.TRANS64.TRYWAIT P1, [R0+URZ+0x160], R5 ;  /* 0x00016005000075a7 */ /* 0x0022a400080211ff */
[----:B--2---:R-:W-:Y:S05]  /*8f70*/  @!P1 NANOSLEEP.SYNCS 0x989680 ;  /* 0x009896800000995d */ /* 0x004fea0003900000 */
[----:B------:R-:W2:Y:S02]  /*8f80*/  @!P1 SYNCS.PHASECHK.TRANS64 P1, [R0+URZ+0x160], R5 ;  /* 0x00016005000095a7 */ /* 0x000ea400080210ff */
[----:B--2---:R-:W-:Y:S05]  /*8f90*/  @!P1 BRA `(.L_x_67) ;  /* 0xfffffffc00f09947 */ /* 0x004fea000383ffff */
[----:B------:R-:W-:Y:S05]  /*8fa0*/  BRA `(.L_x_186) ;  /* 0xffffffa800307947 */ /* 0x000fea000383ffff */
.L_x_68:
[----:B------:R-:W-:-:S07]  /*8fb0*/  MOV R3, UR8 ;  /* 0x0000000800037c02 */ /* 0x000fce0008000f00 */
.L_x_187:
[----:B-1----:R1:W2:Y:S02]  /*8fc0*/  SYNCS.PHASECHK.TRANS64.TRYWAIT P0, [R3+URZ+0x1a0], R0 ;  /* 0x0001a000030075a7 */ /* 0x0022a400080011ff */
[----:B--2---:R-:W-:Y:S05]  /*8fd0*/  @!P0 NANOSLEEP.SYNCS 0x989680 ;  /* 0x009896800000895d */ /* 0x004fea0003900000 */
[----:B------:R-:W2:Y:S02]  /*8fe0*/  @!P0 SYNCS.PHASECHK.TRANS64 P0, [R3+URZ+0x1a0], R0 ;  /* 0x0001a000030085a7 */ /* 0x000ea400080010ff */
[----:B--2---:R-:W-:Y:S05]  /*8ff0*/  @!P0 BRA `(.L_x_187) ;  /* 0xfffffffc00f08947 */ /* 0x004fea000383ffff */
[----:B------:R-:W-:Y:S05]  /*9000*/  BRA `(.L_x_188) ;  /* 0xffffffa800807947 */ /* 0x000fea000383ffff */
.L_x_71:
[----:B------:R-:W-:Y:S07]  /*9010*/  MOV R0, UR7 ;  /* 0x0000000700007c02 */ /* 0x000fee0008000f00 */
.L_x_189:
[----:B-1----:R1:W2:Y:S02]  /*9020*/  SYNCS.PHASECHK.TRANS64.TRYWAIT P0, [R0+URZ], R3 ;  /* 0x00000003000075a7 */ /* 0x0022a400080011ff */
[----:B--2---:R-:W-:Y:S05]  /*9030*/  @!P0 NANOSLEEP.SYNCS 0x989680 ;  /* 0x009896800000895d */ /* 0x004fea0003900000 */
[----:B------:R-:W2:Y:S02]  /*9040*/  @!P0 SYNCS.PHASECHK.TRANS64 P0, [R0+URZ], R3 ;  /* 0x00000003000085a7 */ /* 0x000ea400080010ff */
[----:B--2---:R-:W-:Y:S05]  /*9050*/  @!P0 BRA `(.L_x_189) ;  /* 0xfffffffc00f08947 */ /* 0x004fea000383ffff */
[----:B------:R-:W-:Y:S05]  /*9060*/  BRA `(.L_x_70) ;  /* 0xffffffa8009c7947 */ /* 0x000fea000383ffff */
.L_x_74:
[----:B------:R-:W-:-:S07]  /*9070*/  MOV R0, UR5 ;  /* 0x0000000500007c02 */ /* 0x000fce0008000f00 */
.L_x_190:
[----:B--2---:R2:W3:Y:S02]  /*9080*/  SYNCS.PHASECHK.TRANS64.TRYWAIT P0, [R0+URZ], R3 ;  /* 0x00000003000075a7 */ /* 0x0044e400080011ff */
[----:B---3--:R-:W-:Y:S05]  /*9090*/  @!P0 NANOSLEEP.SYNCS 0x989680 ;  /* 0x009896800000895d */ /* 0x008fea0003900000 */
[----:B------:R-:W3:Y:S02]  /*90a0*/  @!P0 SYNCS.PHASECHK.TRANS64 P0, [R0+URZ], R3 ;  /* 0x00000003000085a7 */ /* 0x000ee400080010ff */
[----:B---3--:R-:W-:Y:S05]  /*90b0*/  @!P0 BRA `(.L_x_190) ;  /* 0xfffffffc00f08947 */ /* 0x008fea000383ffff */
[----:B------:R-:W-:Y:S05]  /*90c0*/  BRA `(.L_x_191) ;  /* 0xffffffac00507947 */ /* 0x000fea000383ffff */
.L_x_75:
[----:B------:R-:W-:-:S07]  /*90d0*/  MOV R0, UR5 ;  /* 0x0000000500007c02 */ /* 0x000fce0008000f00 */
.L_x_192:
[----:B-1----:R1:W2:Y:S02]  /*90e0*/  SYNCS.PHASECHK.TRANS64.TRYWAIT P0, [R0+URZ], R3 ;  /* 0x00000003000075a7 */ /* 0x0022a400080011ff */
[----:B--2---:R-:W-:Y:S05]  /*90f0*/  @!P0 NANOSLEEP.SYNCS 0x989680 ;  /* 0x009896800000895d */ /* 0x004fea0003900000 */
[----:B------:R-:W2:Y:S02]  /*9100*/  @!P0 SYNCS.PHASECHK.TRANS64 P0, [R0+URZ], R3 ;  /* 0x00000003000085a7 */ /* 0x000ea400080010ff */
[----:B--2---:R-:W-:Y:S05]  /*9110*/  @!P0 BRA `(.L_x_192) ;  /* 0xfffffffc00f08947 */ /* 0x004fea000383ffff */
[----:B------:R-:W-:Y:S05]  /*9120*/  BRA `(.L_x_193) ;  /* 0xffffffac005c7947 */ /* 0x000fea000383ffff */
.L_x_76:
[----:B------:R-:W-:-:S07]  /*9130*/  MOV R0, UR5 ;  /* 0x0000000500007c02 */ /* 0x000fce0008000f00 */
.L_x_194:
[----:B-1----:R1:W2:Y:S02]  /*9140*/  SYNCS.PHASECHK.TRANS64.TRYWAIT P0, [R0+URZ], R3 ;  /* 0x00000003000075a7 */ /* 0x0022a400080011ff */
[----:B--2---:R-:W-:Y:S05]  /*9150*/  @!P0 NANOSLEEP.SYNCS 0x989680 ;  /* 0x009896800000895d */ /* 0x004fea0003900000 */
[----:B------:R-:W2:Y:S02]  /*9160*/  @!P0 SYNCS.PHASECHK.TRANS64 P0, [R0+URZ], R3 ;  /* 0x00000003000085a7 */ /* 0x000ea400080010ff */
[----:B--2---:R-:W-:Y:S05]  /*9170*/  @!P0 BRA `(.L_x_194) ;  /* 0xfffffffc00f08947 */ /* 0x004fea000383ffff */
[----:B------:R-:W-:Y:S05]  /*9180*/  BRA `(.L_x_195) ;  /* 0xffffffac00687947 */ /* 0x000fea000383ffff */
.L_x_77:
[----:B------:R-:W-:-:S07]  /*9190*/  MOV R0, UR7 ;  /* 0x0000000700007c02 */ /* 0x000fce0008000f00 */
.L_x_196:
[----:B-1----:R1:W2:Y:S02]  /*91a0*/  SYNCS.PHASECHK.TRANS64.TRYWAIT P0, [R0+URZ], R3 ;  /* 0x00000003000075a7 */ /* 0x0022a400080011ff */
[----:B--2---:R-:W-:Y:S05]  /*91b0*/  @!P0 NANOSLEEP.SYNCS 0x989680 ;  /* 0x009896800000895d */ /* 0x004fea0003900000 */
[----:B------:R-:W2:Y:S02]  /*91c0*/  @!P0 SYNCS.PHASECHK.TRANS64 P0, [R0+URZ], R3 ;  /* 0x00000003000085a7 */ /* 0x000ea400080010ff */
[----:B--2---:R-:W-:Y:S05]  /*91d0*/  @!P0 BRA `(.L_x_196) ;  /* 0xfffffffc00f08947 */ /* 0x004fea000383ffff */
[----:B------:R-:W-:Y:S05]  /*91e0*/  BRA `(.L_x_197) ;  /* 0xffffffac00747947 */ /* 0x000fea000383ffff */
.L_x_82:
[----:B--2---:R2:W3:Y:S02]  /*91f0*/  SYNCS.PHASECHK.TRANS64.TRYWAIT P0, [R0+URZ+0x160], R3 ;  /* 0x00016003000075a7 */ /* 0x0044e400080011ff */
[----:B---3--:R-:W-:Y:S05]  /*9200*/  @!P0 NANOSLEEP.SYNCS 0x989680 ;  /* 0x009896800000895d */ /* 0x008fea0003900000 */
[----:B------:R-:W3:Y:S02]  /*9210*/  @!P0 SYNCS.PHASECHK.TRANS64 P0, [R0+URZ+0x160], R3 ;  /* 0x00016003000085a7 */ /* 0x000ee400080010ff */
[----:B---3--:R-:W-:Y:S05]  /*9220*/  @!P0 BRA `(.L_x_82) ;  /* 0xfffffffc00f08947 */ /* 0x008fea000383ffff */
[----:B------:R-:W-:Y:S05]  /*9230*/  BRA `(.L_x_198) ;  /* 0xffffffb000807947 */ /* 0x000fea000383ffff */
.L_x_85:
[----:B------:R-:W-:Y:S07]  /*9240*/  MOV R0, UR7 ;  /* 0x0000000700007c02 */ /* 0x000fee0008000f00 */
.L_x_199:
[----:B--2---:R2:W3:Y:S02]  /*9250*/  SYNCS.PHASECHK.TRANS64.TRYWAIT P0, [R0+URZ+0x158], R3 ;  /* 0x00015803000075a7 */ /* 0x0044e400080011ff */
[----:B---3--:R-:W-:Y:S05]  /*9260*/  @!P0 NANOSLEEP.SYNCS 0x989680 ;  /* 0x009896800000895d */ /* 0x008fea0003900000 */
[----:B------:R-:W3:Y:S02]  /*9270*/  @!P0 SYNCS.PHASECHK.TRANS64 P0, [R0+URZ+0x158], R3 ;  /* 0x00015803000085a7 */ /* 0x000ee400080010ff */
[----:B---3--:R-:W-:Y:S05]  /*9280*/  @!P0 BRA `(.L_x_199) ;  /* 0xfffffffc00f08947 */ /* 0x008fea000383ffff */
[----:B------:R-:W-:Y:S05]  /*9290*/  BRA `(.L_x_84) ;  /* 0xffffffb400607947 */ /* 0x000fea000383ffff */
.L_x_88:
[----:B------:R-:W-:Y:S07]  /*92a0*/  MOV R3, UR7 ;  /* 0x0000000700037c02 */ /* 0x000fee0008000f00 */
.L_x_200:
[----:B-1----:R1:W2:Y:S02]  /*92b0*/  SYNCS.PHASECHK.TRANS64.TRYWAIT P0, [R3+URZ+0x130], R12 ;  /* 0x0001300c030075a7 */ /* 0x0022a400080011ff */
[----:B--2---:R-:W-:Y:S05]  /*92c0*/  @!P0 NANOSLEEP.SYNCS 0x989680 ;  /* 0x009896800000895d */ /* 0x004fea0003900000 */
[----:B------:R-:W2:Y:S02]  /*92d0*/  @!P0 SYNCS.PHASECHK.TRANS64 P0, [R3+URZ+0x130], R12 ;  /* 0x0001300c030085a7 */ /* 0x000ea400080010ff */
[----:B--2---:R-:W-:Y:S05]  /*92e0*/  @!P0 BRA `(.L_x_200) ;  /* 0xfffffffc00f08947 */ /* 0x004fea000383ffff */
[----:B------:R-:W-:Y:S05]  /*92f0*/  BRA `(.L_x_201) ;  /* 0xffffffb400d87947 */ /* 0x000fea000383ffff */
.L_x_89:
[----:B-1----:R-:W-:Y:S07]  /*9300*/  MOV R3, UR7 ;  /* 0x0000000700037c02 */ /* 0x002fee0008000f00 */
.L_x_202:
[----:B-1----:R1:W2:Y:S02]  /*9310*/  SYNCS.PHASECHK.TRANS64.TRYWAIT P0, [R3+URZ+0x138], R12 ;  /* 0x0001380c030075a7 */ /* 0x0022a400080011ff */
[----:B--2---:R-:W-:Y:S05]  /*9320*/  @!P0 NANOSLEEP.SYNCS 0x989680 ;  /* 0x009896800000895d */ /* 0x004fea0003900000 */
[----:B------:R-:W2:Y:S02]  /*9330*/  @!P0 SYNCS.PHASECHK.TRANS64 P0, [R3+URZ+0x138], R12 ;  /* 0x0001380c030085a7 */ /* 0x000ea400080010ff */
[----:B--2---:R-:W-:Y:S05]  /*9340*/  @!P0 BRA `(.L_x_202) ;  /* 0xfffffffc00f08947 */ /* 0x004fea000383ffff */
[----:B------:R-:W-:Y:S05]  /*9350*/  BRA `(.L_x_203) ;  /* 0xffffffb800147947 */ /* 0x000fea000383ffff */
.L_x_90:
[----:B-1----:R-:W-:Y:S07]  /*9360*/  MOV R3, UR7 ;  /* 0x0000000700037c02 */ /* 0x002fee0008000f00 */
.L_x_204:
[----:B-1----:R1:W2:Y:S02]  /*9370*/  SYNCS.PHASECHK.TRANS64.TRYWAIT P0, [R3+URZ+0x140], R12 ;  /* 0x0001400c030075a7 */ /* 0x0022a400080011ff */
[----:B--2---:R-:W-:Y:S05]  /*9380*/  @!P0 NANOSLEEP.SYNCS 0x989680 ;  /* 0x009896800000895d */ /* 0x004fea0003900000 */
[----:B------:R-:W2:Y:S02]  /*9390*/  @!P0 SYNCS.PHASECHK.TRANS64 P0, [R3+URZ+0x140], R12 ;  /* 0x0001400c030085a7 */ /* 0x000ea400080010ff */
[----:B--2---:R-:W-:Y:S05]  /*93a0*/  @!P0 BRA `(.L_x_204) ;  /* 0xfffffffc00f08947 */ /* 0x004fea000383ffff */
[----:B------:R-:W-:Y:S05]  /*93b0*/  BRA `(.L_x_205) ;  /* 0xffffffb8005c7947 */ /* 0x000fea000383ffff */
.L_x_91:
[----:B------:R-:W-:Y:S07]  /*93c0*/  MOV R3, UR7 ;  /* 0x0000000700037c02 */ /* 0x000fee0008000f00 */
.L_x_206:
[----:B-1----:R1:W2:Y:S02]  /*93d0*/  SYNCS.PHASECHK.TRANS64.TRYWAIT P0, [R3+URZ+0x148], R12 ;  /* 0x0001480c030075a7 */ /* 0x0022a400080011ff */
[----:B--2---:R-:W-:Y:S05]  /*93e0*/  @!P0 NANOSLEEP.SYNCS 0x989680 ;  /* 0x009896800000895d */ /* 0x004fea0003900000 */
[----:B------:R-:W2:Y:S02]  /*93f0*/  @!P0 SYNCS.PHASECHK.TRANS64 P0, [R3+URZ+0x148], R12 ;  /* 0x0001480c030085a7 */ /* 0x000ea400080010ff */
[----:B--2---:R-:W-:Y:S05]  /*9400*/  @!P0 BRA `(.L_x_206) ;  /* 0xfffffffc00f08947 */ /* 0x004fea000383ffff */
[----:B------:R-:W-:Y:S05]  /*9410*/  BRA `(.L_x_207) ;  /* 0xffffffb800e47947 */ /* 0x000fea000383ffff */
.L_x_93:
[----:B------:R-:W-:-:S07]  /*9420*/  MOV R0, UR7 ;  /* 0x0000000700007c02 */ /* 0x000fce0008000f00 */
.L_x_208:
[----:B-1----:R1:W3:Y:S02]  /*9430*/  SYNCS.PHASECHK.TRANS64.TRYWAIT P0, [R0+URZ+0x130], R3 ;  /* 0x00013003000075a7 */ /* 0x0022e400080011ff */
[----:B---3--:R-:W-:Y:S05]  /*9440*/  @!P0 NANOSLEEP.SYNCS 0x989680 ;  /* 0x009896800000895d */ /* 0x008fea0003900000 */
[----:B------:R-:W3:Y:S02]  /*9450*/  @!P0 SYNCS.PHASECHK.TRANS64 P0, [R0+URZ+0x130], R3 ;  /* 0x00013003000085a7 */ /* 0x000ee400080010ff */
[----:B---3--:R-:W-:Y:S05]  /*9460*/  @!P0 BRA `(.L_x_208) ;  /* 0xfffffffc00f08947 */ /* 0x008fea000383ffff */
[----:B------:R-:W-:Y:S05]  /*9470*/  BRA `(.L_x_209) ;  /* 0xffffffbc00547947 */ /* 0x000fea000383ffff */
.L_x_94:
[----:B-1----:R-:W-:-:S07]  /*9480*/  MOV R0, UR7 ;  /* 0x0000000700007c02 */ /* 0x002fce0008000f00 */
.L_x_210:
[----:B-1----:R1:W3:Y:S02]  /*9490*/  SYNCS.PHASECHK.TRANS64.TRYWAIT P0, [R0+URZ+0x138], R3 ;  /* 0x00013803000075a7 */ /* 0x0022e400080011ff */
[----:B---3--:R-:W-:Y:S05]  /*94a0*/  @!P0 NANOSLEEP.SYNCS 0x989680 ;  /* 0x009896800000895d */ /* 0x008fea0003900000 */
[----:B------:R-:W3:Y:S02]  /*94b0*/  @!P0 SYNCS.PHASECHK.TRANS64 P0, [R0+URZ+0x138], R3 ;  /* 0x00013803000085a7 */ /* 0x000ee400080010ff */
[----:B---3--:R-:W-:Y:S05]  /*94c0*/  @!P0 BRA `(.L_x_210) ;  /* 0xfffffffc00f08947 */ /* 0x008fea000383ffff */
[----:B------:R-:W-:Y:S05]  /*94d0*/  BRA `(.L_x_211) ;  /* 0xffffffbc00447947 */ /* 0x000fea000383ffff */
.L_x_95:
[----:B-1----:R-:W-:-:S07]  /*94e0*/  MOV R0, UR7 ;  /* 0x0000000700007c02 */ /* 0x002fce0008000f00 */
.L_x_212:
[----:B-1----:R1:W3:Y:S02]  /*94f0*/  SYNCS.PHASECHK.TRANS64.TRYWAIT P0, [R0+URZ+0x140], R3 ;  /* 0x00014003000075a7 */ /* 0x0022e400080011ff */
[----:B---3--:R-:W-:Y:S05]  /*9500*/  @!P0 NANOSLEEP.SYNCS 0x989680 ;  /* 0x009896800000895d */ /* 0x008fea0003900000 */
[----:B------:R-:W3:Y:S02]  /*9510*/  @!P0 SYNCS.PHASECHK.TRANS64 P0, [R0+URZ+0x140], R3 ;  /* 0x00014003000085a7 */ /* 0x000ee400080010ff */
[----:B---3--:R-:W-:Y:S05]  /*9520*/  @!P0 BRA `(.L_x_212) ;  /* 0xfffffffc00f08947 */ /* 0x008fea000383ffff */
[----:B------:R-:W-:Y:S05]  /*9530*/  BRA `(.L_x_213) ;  /* 0xffffffbc00347947 */ /* 0x000fea000383ffff */
.L_x_97:
[----:B--2---:R2:W4:Y:S02]  /*9540*/  SYNCS.PHASECHK.TRANS64.TRYWAIT P0, [R0+URZ+0x160], R3 ;  /* 0x00016003000075a7 */ /* 0x00452400080011ff */
[----:B----4-:R-:W-:Y:S05]  /*9550*/  @!P0 NANOSLEEP.SYNCS 0x989680 ;  /* 0x009896800000895d */ /* 0x010fea0003900000 */
[----:B------:R-:W4:Y:S02]  /*9560*/  @!P0 SYNCS.PHASECHK.TRANS64 P0, [R0+URZ+0x160], R3 ;  /* 0x00016003000085a7 */ /* 0x000f2400080010ff */
[----:B----4-:R-:W-:Y:S05]  /*9570*/  @!P0 BRA `(.L_x_97) ;  /* 0xfffffffc00f08947 */ /* 0x010fea000383ffff */
[----:B------:R-:W-:Y:S05]  /*9580*/  BRA `(.L_x_214) ;  /* 0xffffffc000087947 */ /* 0x000fea000383ffff */
.L_x_108:
[----:B-1----:R-:W-:Y:S04]  /*9590*/  MOV R2, UR48 ;  /* 0x0000003000027c02 */ /* 0x002fe80008000f00 */
[----:B------:R1:W3:Y:S03]  /*95a0*/  SYNCS.PHASECHK.TRANS64.TRYWAIT P1, [R2+URZ+0x110], R3 ;  /* 0x00011003020075a7 */ /* 0x0002e600080211ff */
[----:B---3--:R-:W-:Y:S05]  /*95b0*/  @!P1 NANOSLEEP.SYNCS 0x989680 ;  /* 0x009896800000995d */ /* 0x008fea0003900000 */
[----:B------:R-:W3:Y:S02]  /*95c0*/  @!P1 SYNCS.PHASECHK.TRANS64 P1, [R2+URZ+0x110], R3 ;  /* 0x00011003020095a7 */ /* 0x000ee400080210ff */
[----:B---3--:R-:W-:Y:S05]  /*95d0*/  @!P1 BRA `(.L_x_108) ;  /* 0xfffffffc00ec9947 */ /* 0x008fea000383ffff */
[----:B------:R-:W-:Y:S05]  /*95e0*/  BRA `(.L_x_107) ;  /* 0xffffffcc00147947 */ /* 0x000fea000383ffff */
.L_x_110:
[----:B-1----:R1:W4:Y:S02]  /*95f0*/  SYNCS.PHASECHK.TRANS64.TRYWAIT P0, [R79+URZ+0x180], R0 ;  /* 0x000180004f0075a7 */ /* 0x00232400080011ff */
[----:B----4-:R-:W-:Y:S05]  /*9600*/  @!P0 NANOSLEEP.SYNCS 0x989680 ;  /* 0x009896800000895d */ /* 0x010fea0003900000 */
[----:B------:R-:W4:Y:S02]  /*9610*/  @!P0 SYNCS.PHASECHK.TRANS64 P0, [R79+URZ+0x180], R0 ;  /* 0x000180004f0085a7 */ /* 0x000f2400080010ff */
[----:B----4-:R-:W-:Y:S05]  /*9620*/  @!P0 BRA `(.L_x_110) ;  /* 0xfffffffc00f08947 */ /* 0x010fea000383ffff */
[----:B------:R-:W-:Y:S05]  /*9630*/  BRA `(.L_x_109) ;  /* 0xffffffcc00387947 */ /* 0x000fea000383ffff */
.L_x_119:
[----:B--2---:R2:W4:Y:S02]  /*9640*/  SYNCS.PHASECHK.TRANS64.TRYWAIT P0, [R3+URZ+0x110], R0 ;  /* 0x00011000030075a7 */ /* 0x00452400080011ff */
[----:B----4-:R-:W-:Y:S05]  /*9650*/  @!P0 NANOSLEEP.SYNCS 0x989680 ;  /* 0x009896800000895d */ /* 0x010fea0003900000 */
[----:B------:R-:W4:Y:S02]  /*9660*/  @!P0 SYNCS.PHASECHK.TRANS64 P0, [R3+URZ+0x110], R0 ;  /* 0x00011000030085a7 */ /* 0x000f2400080010ff */
[----:B----4-:R-:W-:Y:S05]  /*9670*/  @!P0 BRA `(.L_x_119) ;  /* 0xfffffffc00f08947 */ /* 0x010fea000383ffff */
[----:B------:R-:W-:Y:S05]  /*9680*/  BRA `(.L_x_118) ;  /* 0xffffffd400247947 */ /* 0x000fea000383ffff */
.L_x_127:
[----:B--2---:R2:W4:Y:S02]  /*9690*/  SYNCS.PHASECHK.TRANS64.TRYWAIT P0, [R83+URZ+0x110], R4 ;  /* 0x00011004530075a7 */ /* 0x00452400080011ff */
[----:B----4-:R-:W-:Y:S05]  /*96a0*/  @!P0 NANOSLEEP.SYNCS 0x989680 ;  /* 0x009896800000895d */ /* 0x010fea0003900000 */
[----:B------:R-:W4:Y:S02]  /*96b0*/  @!P0 SYNCS.PHASECHK.TRANS64 P0, [R83+URZ+0x110], R4 ;  /* 0x00011004530085a7 */ /* 0x000f2400080010ff */
[----:B----4-:R-:W-:Y:S05]  /*96c0*/  @!P0 BRA `(.L_x_127) ;  /* 0xfffffffc00f08947 */ /* 0x010fea000383ffff */
[----:B------:R-:W-:Y:S05]  /*96d0*/  BRA `(.L_x_126) ;  /* 0xffffffdc00307947 */ /* 0x000fea000383ffff */
.L_x_135:
[----:B--2---:R2:W4:Y:S02]  /*96e0*/  SYNCS.PHASECHK.TRANS64.TRYWAIT P0, [R88+URZ+0x110], R3 ;  /* 0x00011003580075a7 */ /* 0x00452400080011ff */
[----:B----4-:R-:W-:Y:S05]  /*96f0*/  @!P0 NANOSLEEP.SYNCS 0x989680 ;  /* 0x009896800000895d */ /* 0x010fea0003900000 */
[----:B------:R-:W4:Y:S02]  /*9700*/  @!P0 SYNCS.PHASECHK.TRANS64 P0, [R88+URZ+0x110], R3 ;  /* 0x00011003580085a7 */ /* 0x000f2400080010ff */
[----:B----4-:R-:W-:Y:S05]  /*9710*/  @!P0 BRA `(.L_x_135) ;  /* 0xfffffffc00f08947 */ /* 0x010fea000383ffff */
[----:B------:R-:W-:Y:S05]  /*9720*/  BRA `(.L_x_134) ;  /* 0xffffffe4003c7947 */ /* 0x000fea000383ffff */
        .weak           $__internal_0_$__cuda_sm10x_tcgen05_guardrail_trap_col_being_dealloced_not_returned_by_alloc
        .type           $__internal_0_$__cuda_sm10x_tcgen05_guardrail_trap_col_being_dealloced_not_returned_by_alloc,@function
        .size           $__internal_0_$__cuda_sm10x_tcgen05_guardrail_trap_col_being_dealloced_not_returned_by_alloc,($__internal_1_$__cuda_sm10x_tcgen05_guardrail_trap_phase_invalid_during_alloc - $__internal_0_$__cuda_sm10x_tcgen05_guardrail_trap_col_being_dealloced_not_returned_by_alloc)
$__internal_0_$__cuda_sm10x_tcgen05_guardrail_trap_col_being_dealloced_not_returned_by_alloc:
[----:B------:R-:W-:Y:S05]  /*9730*/  BPT.TRAP 0x1 ;  /* 0x000000040000795c */ /* 0x000fea0000300000 */
[----:B------:R-:W-:-:S04]  /*9740*/  HFMA2 R3, -RZ, RZ, 0, 0 ;  /* 0x00000000ff037431 */ /* 0x000fc800000001ff */
[----:B------:R-:W-:Y:S05]  /*9750*/  RET.REL.NODEC R2 `(_ZN7cutlass13device_kernelINS_4gemm6kernel13GemmUniversalIN4cute5tupleIJiiiiEEENS1_10collective13CollectiveMmaINS1_35MainloopSm100TmaUmmaWarpSpecializedILi17ELi2ELi4ENS5_IJNS4_1CILi1EEESB_SB_EEEEENS5_IJNSA_ILi64EEENSA_ILi128EEENSA_ILi32EEEEEENS_6half_tENS5_IJlSB_lEEESI_SJ_NS4_8TiledMMAINS4_8MMA_AtomIJNS4_20SM100_MMA_F16BF16_SSISI_SI_fLi64ELi128ELNS4_4UMMA5MajorE0ELSO_0ELNSN_7ScaleInE0ELSP_0EEEEEENS4_6LayoutISC_NS5_IJNSA_ILi0EEEST_ST_EEEEENS5_IJNS4_10UnderscoreESW_SW_EEEEENS4_13SM90_TMA_LOADENS4_14ComposedLayoutINS4_7SwizzleILi2ELi4ELi3EEENS4_18smem_ptr_flag_bitsILi16EEENSS_INS5_IJNSA_ILi8EEESG_EEENS5_IJSG_SB_EEEEEEEvNS4_8identityESZ_S19_vS1A_EENS_8epilogue10collective18CollectiveEpilogueINS1C_23Sm100TmaWarpSpecializedILi4ELi2ELi16ELb1ELb0EEEJSH_NS5_IJNSS_ISE_SB_EENSS_ISG_SB_EEEEESI_SJ_SI_SJ_NS1C_6fusion15FusionCallbacksIS1G_NS1K_17LinearCombinationISI_fSI_fLNS_15FloatRoundStyleE2EEESH_S1J_JEEENS4_5SM1004TMEM4LOAD26SM100_TMEM_LOAD_16dp256b4xESZ_S19_NS4_17SM75_U32x4_LDSM_NENS4_14SM90_TMA_STOREES19_NS4_17SM90_U32x4_STSM_NENS4_39AutoVectorizingCopyWithAssumedAlignmentILi128EEEEEEvvEEEEvNT_6ParamsE) ;  /* 0xffffff6802287950 */ /* 0x000fea0003c3ffff */
        .weak           $__internal_1_$__cuda_sm10x_tcgen05_guardrail_trap_phase_invalid_during_alloc
        .type           $__internal_1_$__cuda_sm10x_tcgen05_guardrail_trap_phase_invalid_during_alloc,@function
        .size           $__internal_1_$__cuda_sm10x_tcgen05_guardrail_trap_phase_invalid_during_alloc,($__internal_2_$__cuda_sm10x_tcgen05_guardrail_trap_unallocated_columns_being_dealloced - $__internal_1_$__cuda_sm10x_tcgen05_guardrail_trap_phase_invalid_during_alloc)
$__internal_1_$__cuda_sm10x_tcgen05_guardrail_trap_phase_invalid_during_alloc:
[----:B------:R-:W-:Y:S05]  /*9760*/  BPT.TRAP 0x1 ;  /* 0x000000040000795c */ /* 0x000fea0000300000 */
[----:B------:R-:W-:-:S04]  /*9770*/  MOV R3, 0x0 ;  /* 0x0000000000037802 */ /* 0x000fc80000000f00 */
[----:B------:R-:W-:Y:S05]  /*9780*/  RET.REL.NODEC R2 `(_ZN7cutlass13device_kernelINS_4gemm6kernel13GemmUniversalIN4cute5tupleIJiiiiEEENS1_10collective13CollectiveMmaINS1_35MainloopSm100TmaUmmaWarpSpecializedILi17ELi2ELi4ENS5_IJNS4_1CILi1EEESB_SB_EEEEENS5_IJNSA_ILi64EEENSA_ILi128EEENSA_ILi32EEEEEENS_6half_tENS5_IJlSB_lEEESI_SJ_NS4_8TiledMMAINS4_8MMA_AtomIJNS4_20SM100_MMA_F16BF16_SSISI_SI_fLi64ELi128ELNS4_4UMMA5MajorE0ELSO_0ELNSN_7ScaleInE0ELSP_0EEEEEENS4_6LayoutISC_NS5_IJNSA_ILi0EEEST_ST_EEEEENS5_IJNS4_10UnderscoreESW_SW_EEEEENS4_13SM90_TMA_LOADENS4_14ComposedLayoutINS4_7SwizzleILi2ELi4ELi3EEENS4_18smem_ptr_flag_bitsILi16EEENSS_INS5_IJNSA_ILi8EEESG_EEENS5_IJSG_SB_EEEEEEEvNS4_8identityESZ_S19_vS1A_EENS_8epilogue10collective18CollectiveEpilogueINS1C_23Sm100TmaWarpSpecializedILi4ELi2ELi16ELb1ELb0EEEJSH_NS5_IJNSS_ISE_SB_EENSS_ISG_SB_EEEEESI_SJ_SI_SJ_NS1C_6fusion15FusionCallbacksIS1G_NS1K_17LinearCombinationISI_fSI_fLNS_15FloatRoundStyleE2EEESH_S1J_JEEENS4_5SM1004TMEM4LOAD26SM100_TMEM_LOAD_16dp256b4xESZ_S19_NS4_17SM75_U32x4_LDSM_NENS4_14SM90_TMA_STOREES19_NS4_17SM90_U32x4_STSM_NENS4_39AutoVectorizingCopyWithAssumedAlignmentILi128EEEEEEvvEEEEvNT_6ParamsE) ;  /* 0xffffff68021c7950 */ /* 0x000fea0003c3ffff */
        .weak           $__internal_2_$__cuda_sm10x_tcgen05_guardrail_trap_unallocated_columns_being_dealloced
        .type           $__internal_2_$__cuda_sm10x_tcgen05_guardrail_trap_unallocated_columns_being_dealloced,@function
        .size           $__internal_2_$__cuda_sm10x_tcgen05_guardrail_trap_unallocated_columns_being_dealloced,(.L_x_216 - $__internal_2_$__cuda_sm10x_tcgen05_guardrail_trap_unallocated_columns_being_dealloced)
$__internal_2_$__cuda_sm10x_tcgen05_guardrail_trap_unallocated_columns_being_dealloced:
[----:B------:R-:W-:Y:S05]  /*9790*/  BPT.TRAP 0x1 ;  /* 0x000000040000795c */ /* 0x000fea0000300000 */
[----:B------:R-:W-:-:S04]  /*97a0*/  HFMA2 R3, -RZ, RZ, 0, 0 ;  /* 0x00000000ff037431 */ /* 0x000fc800000001ff */
[----:B------:R-:W-:Y:S05]  /*97b0*/  RET.REL.NODEC R2 `(_ZN7cutlass13device_kernelINS_4gemm6kernel13GemmUniversalIN4cute5tupleIJiiiiEEENS1_10collective13CollectiveMmaINS1_35MainloopSm100TmaUmmaWarpSpecializedILi17ELi2ELi4ENS5_IJNS4_1CILi1EEESB_SB_EEEEENS5_IJNSA_ILi64EEENSA_ILi128EEENSA_ILi32EEEEEENS_6half_tENS5_IJlSB_lEEESI_SJ_NS4_8TiledMMAINS4_8MMA_AtomIJNS4_20SM100_MMA_F16BF16_SSISI_SI_fLi64ELi128ELNS4_4UMMA5MajorE0ELSO_0ELNSN_7ScaleInE0ELSP_0EEEEEENS4_6LayoutISC_NS5_IJNSA_ILi0EEEST_ST_EEEEENS5_IJNS4_10UnderscoreESW_SW_EEEEENS4_13SM90_TMA_LOADENS4_14ComposedLayoutINS4_7SwizzleILi2ELi4ELi3EEENS4_18smem_ptr_flag_bitsILi16EEENSS_INS5_IJNSA_ILi8EEESG_EEENS5_IJSG_SB_EEEEEEEvNS4_8identityESZ_S19_vS1A_EENS_8epilogue10collective18CollectiveEpilogueINS1C_23Sm100TmaWarpSpecializedILi4ELi2ELi16ELb1ELb0EEEJSH_NS5_IJNSS_ISE_SB_EENSS_ISG_SB_EEEEESI_SJ_SI_SJ_NS1C_6fusion15FusionCallbacksIS1G_NS1K_17LinearCombinationISI_fSI_fLNS_15FloatRoundStyleE2EEESH_S1J_JEEENS4_5SM1004TMEM4LOAD26SM100_TMEM_LOAD_16dp256b4xESZ_S19_NS4_17SM75_U32x4_LDSM_NENS4_14SM90_TMA_STOREES19_NS4_17SM90_U32x4_STSM_NENS4_39AutoVectorizingCopyWithAssumedAlignmentILi128EEEEEEvvEEEEvNT_6ParamsE) ;  /* 0xffffff6802107950 */ /* 0x000fea0003c3ffff */
.L_x_215:
[----:B------:R-:W-:-:S00]  /*97c0*/  BRA `(.L_x_215) ;  /* 0xfffffffc00fc7947 */ /* 0x000fc0000383ffff */
[----:B------:R-:W-:-:S00]  /*97d0*/  NOP ;  /* 0x0000000000007918 */ /* 0x000fc00000000000 */
        /* <DEDUP_REMOVED lines=10> */
.L_x_216:


//--------------------- .nv.global.init           --------------------------
	.section	.nv.global.init,"aw",@progbits
.nv.global.init:
	.type		$str$27,@object
	.size		$str$27,($str$28 - $str$27)
$str$27:
        /*0000*/ 	.byte	0x28, 0x61, 0x64, 0x64, 0x72, 0x65, 0x73, 0x73, 0x20, 0x26, 0x20, 0x6d, 0x61, 0x73, 0x6b, 0x29
        /*0010*/ 	.byte	0x20, 0x3d, 0x3d, 0x20, 0x30, 0x00
	.type		$str$28,@object
	.size		$str$28,($str$26 - $str$28)
$str$28:
        /*0016*/ 	.byte	0x2f, 0x74, 0x6d, 0x70, 0x2f, 0x63, 0x75, 0x74, 0x6c, 0x61, 0x73, 0x73, 0x5f, 0x73, 0x77, 0x65
        /*0026*/ 	.byte	0x65, 0x70, 0x5f, 0x73, 0x72, 0x63, 0x2f, 0x69, 0x6e, 0x63, 0x6c, 0x75, 0x64, 0x65, 0x2f, 0x63
        /*0036*/ 	.byte	0x75, 0x74, 0x65, 0x2f, 0x70, 0x6f, 0x69, 0x6e, 0x74, 0x65, 0x72, 0x5f, 0x66, 0x6c, 0x61, 0x67
        /*0046*/ 	.byte	0x67, 0x65, 0x64, 0x2e, 0x68, 0x70, 0x70, 0x00
	.type		$str$26,@object
	.size		$str$26,($str$25 - $str$26)
$str$26:
        /*004e*/ 	.byte	0x2f, 0x74, 0x6d, 0x70, 0x2f, 0x63, 0x75, 0x74, 0x6c, 0x61, 0x73, 0x73, 0x5f, 0x73, 0x77, 0x65
        /*005e*/ 	.byte	0x65, 0x70, 0x5f, 0x73, 0x72, 0x63, 0x2f, 0x69, 0x6e, 0x63, 0x6c, 0x75, 0x64, 0x65, 0x2f, 0x63
        /*006e*/ 	.byte	0x75, 0x74, 0x65, 0x2f, 0x61, 0x74, 0x6f, 0x6d, 0x2f, 0x63, 0x6f, 0x70, 0x79, 0x5f, 0x74, 0x72
        /*007e*/ 	.byte	0x61, 0x69, 0x74, 0x73, 0x5f, 0x73, 0x6d, 0x31, 0x30, 0x30, 0x2e, 0x68, 0x70, 0x70, 0x00
	.type		$str$25,@object
	.size		$str$25,(__unnamed_1 - $str$25)
$str$25:
        /*008d*/ 	.byte	0x28, 0x28, 0x75, 0x69, 0x6e, 0x74, 0x33, 0x32, 0x5f, 0x74, 0x28, 0x74, 0x68, 0x72, 0x65, 0x61
        /*009d*/ 	.byte	0x64, 0x49, 0x64, 0x78, 0x2e, 0x78, 0x29, 0x20, 0x2f, 0x20, 0x33, 0x32, 0x29, 0x20, 0x25, 0x20
        /*00ad*/ 	.byte	0x34, 0x29, 0x20, 0x3d, 0x3d, 0x20, 0x28, 0x28, 0x28, 0x74, 0x6d, 0x65, 0x6d, 0x5f, 0x61, 0x64
        /*00bd*/ 	.byte	0x64, 0x72, 0x20, 0x3e, 0x3e, 0x20, 0x31, 0x36, 0x29, 0x20, 0x2f, 0x20, 0x33, 0x32, 0x29, 0x20
        /*00cd*/ 	.byte	0x25, 0x20, 0x34, 0x29, 0x00
	.type		__unnamed_1,@object
	.size		__unnamed_1,(__unnamed_2 - __unnamed_1)
__unnamed_1:
        /*00d2*/ 	.byte	0x61, 0x75, 0x74, 0x6f, 0x20, 0x63, 0x75, 0x74, 0x65, 0x3a, 0x3a, 0x61, 0x73, 0x5f, 0x70, 0x6f
        /* <DEDUP_REMOVED lines=24> */
        /*0262*/ 	.byte	0x3e, 0x3e, 0x3e, 0x5d, 0x00
	.type		__unnamed_2,@object
	.size		__unnamed_2,(.L_2 - __unnamed_2)
__unnamed_2:
        /* <DEDUP_REMOVED lines=46> */
.L_2:


//--------------------- .nv.shared._ZN7cutlass13device_kernelINS_4gemm6kernel13GemmUniversalIN4cute5tupleIJiiiiEEENS1_10collective13CollectiveMmaINS1_35MainloopSm100TmaUmmaWarpSpecializedILi17ELi2ELi4ENS5_IJNS4_1CILi1EEESB_SB_EEEEENS5_IJNSA_ILi64EEENSA_ILi128EEENSA_ILi32EEEEEENS_6half_tENS5_IJlSB_lEEESI_SJ_NS4_8TiledMMAINS4_8MMA_AtomIJNS4_20SM100_MMA_F16BF16_SSISI_SI_fLi64ELi128ELNS4_4UMMA5MajorE0ELSO_0ELNSN_7ScaleInE0ELSP_0EEEEEENS4_6LayoutISC_NS5_IJNSA_ILi0EEEST_ST_EEEEENS5_IJNS4_10UnderscoreESW_SW_EEEEENS4_13SM90_TMA_LOADENS4_14ComposedLayoutINS4_7SwizzleILi2ELi4ELi3EEENS4_18smem_ptr_flag_bitsILi16EEENSS_INS5_IJNSA_ILi8EEESG_EEENS5_IJSG_SB_EEEEEEEvNS4_8identityESZ_S19_vS1A_EENS_8epilogue10collective18CollectiveEpilogueINS1C_23Sm100TmaWarpSpecializedILi4ELi2ELi16ELb1ELb0EEEJSH_NS5_IJNSS_ISE_SB_EENSS_ISG_SB_EEEEESI_SJ_SI_SJ_NS1C_6fusion15FusionCallbacksIS1G_NS1K_17LinearCombinationISI_fSI_fLNS_15FloatRoundStyleE2EEESH_S1J_JEEENS4_5SM1004TMEM4LOAD26SM100_TMEM_LOAD_16dp256b4xESZ_S19_NS4_17SM75_U32x4_LDSM_NENS4_14SM90_TMA_STOREES19_NS4_17SM90_U32x4_STSM_NENS4_39AutoVectorizingCopyWithAssumedAlignmentILi128EEEEEEvvEEEEvNT_6ParamsE --------------------------
	.section	.nv.shared._ZN7cutlass13device_kernelINS_4gemm6kernel13GemmUniversalIN4cute5tupleIJiiiiEEENS1_10collective13CollectiveMmaINS1_35MainloopSm100TmaUmmaWarpSpecializedILi17ELi2ELi4ENS5_IJNS4_1CILi1EEESB_SB_EEEEENS5_IJNSA_ILi64EEENSA_ILi128EEENSA_ILi32EEEEEENS_6half_tENS5_IJlSB_lEEESI_SJ_NS4_8TiledMMAINS4_8MMA_AtomIJNS4_20SM100_MMA_F16BF16_SSISI_SI_fLi64ELi128ELNS4_4UMMA5MajorE0ELSO_0ELNSN_7ScaleInE0ELSP_0EEEEEENS4_6LayoutISC_NS5_IJNSA_ILi0EEEST_ST_EEEEENS5_IJNS4_10UnderscoreESW_SW_EEEEENS4_13SM90_TMA_LOADENS4_14ComposedLayoutINS4_7SwizzleILi2ELi4ELi3EEENS4_18smem_ptr_flag_bitsILi16EEENSS_INS5_IJNSA_ILi8EEESG_EEENS5_IJSG_SB_EEEEEEEvNS4_8identityESZ_S19_vS1A_EENS_8epilogue10collective18CollectiveEpilogueINS1C_23Sm100TmaWarpSpecializedILi4ELi2ELi16ELb1ELb0EEEJSH_NS5_IJNSS_ISE_SB_EENSS_ISG_SB_EEEEESI_SJ_SI_SJ_NS1C_6fusion15FusionCallbacksIS1G_NS1K_17LinearCombinationISI_fSI_fLNS_15FloatRoundStyleE2EEESH_S1J_JEEENS4_5SM1004TMEM4LOAD26SM100_TMEM_LOAD_16dp256b4xESZ_S19_NS4_17SM75_U32x4_LDSM_NENS4_14SM90_TMA_STOREES19_NS4_17SM90_U32x4_STSM_NENS4_39AutoVectorizingCopyWithAssumedAlignmentILi128EEEEEEvvEEEEvNT_6ParamsE,"aw",@nobits
	.sectionflags	@""
	.align	16
	.zero		1024


//--------------------- .nv.shared.reserved.0     --------------------------
	.section	.nv.shared.reserved.0,"aw",@nobits
	.weak		__nv_reservedSMEM_offset_0_alias
	.size		__nv_reservedSMEM_offset_0_alias, 0, 64
	.other		__nv_reservedSMEM_offset_0_alias,@"STO_CUDA_RESERVED_SHARED STV_DEFAULT"
__nv_reservedSMEM_offset_0_alias:
	.zero		0
.nv.shared.reserved.0:
	.zero		64
	.weak		__nv_reservedSMEM_tcgen05_partition
	.type		__nv_reservedSMEM_tcgen05_partition,@object
	.size		__nv_reservedSMEM_tcgen05_partition,(.L_0 - __nv_reservedSMEM_tcgen05_partition)
__nv_reservedSMEM_tcgen05_partition:
	.zero		32
.L_0:


//--------------------- .nv.global                --------------------------
	.section	.nv.global,"aw",@nobits
.nv.global:
	.type		_ZN39_INTERNAL_214b6131_4_k_cu_0049aae6_58884cute1_E,@object
	.size		_ZN39_INTERNAL_214b6131_4_k_cu_0049aae6_58884cute1_E,(_ZN39_INTERNAL_214b6131_4_k_cu_0049aae6_58884cuda3std3__45__cpo6cbeginE - _ZN39_INTERNAL_214b6131_4_k_cu_0049aae6_58884cute1_E)
_ZN39_INTERNAL_214b6131_4_k_cu_0049aae6_58884cute1_E:
	.zero		1
	.type		_ZN39_INTERNAL_214b6131_4_k_cu_0049aae6_58884cuda3std3__45__cpo6cbeginE,@object
	.size		_ZN39_INTERNAL_214b6131_4_k_cu_0049aae6_58884cuda3std3__45__cpo6cbeginE,(_ZN39_INTERNAL_214b6131_4_k_cu_0049aae6_58884cuda3std3__48in_placeE - _ZN39_INTERNAL_214b6131_4_k_cu_0049aae6_58884cuda3std3__45__cpo6cbeginE)
_ZN39_INTERNAL_214b6131_4_k_cu_0049aae6_58884cuda3std3__45__cpo6cbeginE:
	.zero		1
	.type		_ZN39_INTERNAL_214b6131_4_k_cu_0049aae6_58884cuda3std3__48in_placeE,@object
	.size		_ZN39_INTERNAL_214b6131_4_k_cu_0049aae6_58884cuda3std3__48in_placeE,(_ZN39_INTERNAL_214b6131_4_k_cu_0049aae6_58884cuda3std6ranges3__45__cpo9iter_moveE - _ZN39_INTERNAL_214b6131_4_k_cu_0049aae6_58884cuda3std3__48in_placeE)
_ZN39_INTERNAL_214b6131_4_k_cu_0049aae6_58884cuda3std3__48in_placeE:
	.zero		1
	.type		_ZN39_INTERNAL_214b6131_4_k_cu_0049aae6_58884cuda3std6ranges3__45__cpo9iter_moveE,@object
	.size		_ZN39_INTERNAL_214b6131_4_k_cu_0049aae6_58884cuda3std6ranges3__45__cpo9iter_moveE,(_ZN39_INTERNAL_214b6131_4_k_cu_0049aae6_58884cuda3std3__45__cpo5beginE - _ZN39_INTERNAL_214b6131_4_k_cu_0049aae6_58884cuda3std6ranges3__45__cpo9iter_moveE)
_ZN39_INTERNAL_214b6131_4_k_cu_0049aae6_58884cuda3std6ranges3__45__cpo9iter_moveE:
	.zero		1
	.type		_ZN39_INTERNAL_214b6131_4_k_cu_0049aae6_58884cuda3std3__45__cpo5beginE,@object
	.size		_ZN39_INTERNAL_214b6131_4_k_cu_0049aae6_58884cuda3std3__45__cpo5beginE,(_ZN39_INTERNAL_214b6131_4_k_cu_0049aae6_58884cuda3std3__441_GLOBAL__N__214b6131_4_k_cu_0049aae6_58886ignoreE - _ZN39_INTERNAL_214b6131_4_k_cu_0049aae6_58884cuda3std3__45__cpo5beginE)
_ZN39_INTERNAL_214b6131_4_k_cu_0049aae6_58884cuda3std3__45__cpo5beginE:
	.zero		1
	.type		_ZN39_INTERNAL_214b6131_4_k_cu_0049aae6_58884cuda3std3__441_GLOBAL__N__214b6131_4_k_cu_0049aae6_58886ignoreE,@object
	.size		_ZN39_INTERNAL_214b6131_4_k_cu_0049aae6_58884cuda3std3__441_GLOBAL__N__214b6131_4_k_cu_0049aae6_58886ignoreE,(_ZN39_INTERNAL_214b6131_4_k_cu_0049aae6_58884cute7productE - _ZN39_INTERNAL_214b6131_4_k_cu_0049aae6_58884cuda3std3__441_GLOBAL__N__214b6131_4_k_cu_0049aae6_58886ignoreE)
_ZN39_INTERNAL_214b6131_4_k_cu_0049aae6_58884cuda3std3__441_GLOBAL__N__214b6131_4_k_cu_0049aae6_58886ignoreE:
	.zero		1
	.type		_ZN39_INTERNAL_214b6131_4_k_cu_0049aae6_58884cute7productE,@object
	.size		_ZN39_INTERNAL_214b6131_4_k_cu_0049aae6_58884cute7productE,(_ZN39_INTERNAL_214b6131_4_k_cu_0049aae6_58884cuda3std3__45__cpo3endE - _ZN39_INTERNAL_214b6131_4_k_cu_0049aae6_58884cute7productE)
_ZN39_INTERNAL_214b6131_4_k_cu_0049aae6_58884cute7productE:
	.zero		1
	.type		_ZN39_INTERNAL_214b6131_4_k_cu_0049aae6_58884cuda3std3__45__cpo3endE,@object
	.size		_ZN39_INTERNAL_214b6131_4_k_cu_0049aae6_58884cuda3std3__45__cpo3endE,(_ZN39_INTERNAL_214b6131_4_k_cu_0049aae6_58884cuda3std3__419piecewise_constructE - _ZN39_INTERNAL_214b6131_4_k_cu_0049aae6_58884cuda3std3__45__cpo3endE)
_ZN39_INTERNAL_214b6131_4_k_cu_0049aae6_58884cuda3std3__45__cpo3endE:
	.zero		1
	.type		_ZN39_INTERNAL_214b6131_4_k_cu_0049aae6_58884cuda3std3__419piecewise_constructE,@object
	.size		_ZN39_INTERNAL_214b6131_4_k_cu_0049aae6_58884cuda3std3__419piecewise_constructE,(_ZN39_INTERNAL_214b6131_4_k_cu_0049aae6_58884cuda3std3__45__cpo4cendE - _ZN39_INTERNAL_214b6131_4_k_cu_0049aae6_58884cuda3std3__419piecewise_constructE)
_ZN39_INTERNAL_214b6131_4_k_cu_0049aae6_58884cuda3std3__419piecewise_constructE:
	.zero		1
	.type		_ZN39_INTERNAL_214b6131_4_k_cu_0049aae6_58884cuda3std3__45__cpo4cendE,@object
	.size		_ZN39_INTERNAL_214b6131_4_k_cu_0049aae6_58884cuda3std3__45__cpo4cendE,(_ZN39_INTERNAL_214b6131_4_k_cu_0049aae6_58884cuda3std6ranges3__45__cpo4swapE - _ZN39_INTERNAL_214b6131_4_k_cu_0049aae6_58884cuda3std3__45__cpo4cendE)
_ZN39_INTERNAL_214b6131_4_k_cu_0049aae6_58884cuda3std3__45__cpo4cendE:
	.zero		1
	.type		_ZN39_INTERNAL_214b6131_4_k_cu_0049aae6_58884cuda3std6ranges3__45__cpo4swapE,@object
	.size		_ZN39_INTERNAL_214b6131_4_k_cu_0049aae6_58884cuda3std6ranges3__45__cpo4swapE,(.L_10 - _ZN39_INTERNAL_214b6131_4_k_cu_0049aae6_58884cuda3std6ranges3__45__cpo4swapE)
_ZN39_INTERNAL_214b6131_4_k_cu_0049aae6_58884cuda3std6ranges3__45__cpo4swapE:
	.zero		1
.L_10:


//--------------------- .nv.constant0._ZN7cutlass13device_kernelINS_4gemm6kernel13GemmUniversalIN4cute5tupleIJiiiiEEENS1_10collective13CollectiveMmaINS1_35MainloopSm100TmaUmmaWarpSpecializedILi17ELi2ELi4ENS5_IJNS4_1CILi1EEESB_SB_EEEEENS5_IJNSA_ILi64EEENSA_ILi128EEENSA_ILi32EEEEEENS_6half_tENS5_IJlSB_lEEESI_SJ_NS4_8TiledMMAINS4_8MMA_AtomIJNS4_20SM100_MMA_F16BF16_SSISI_SI_fLi64ELi128ELNS4_4UMMA5MajorE0ELSO_0ELNSN_7ScaleInE0ELSP_0EEEEEENS4_6LayoutISC_NS5_IJNSA_ILi0EEEST_ST_EEEEENS5_IJNS4_10UnderscoreESW_SW_EEEEENS4_13SM90_TMA_LOADENS4_14ComposedLayoutINS4_7SwizzleILi2ELi4ELi3EEENS4_18smem_ptr_flag_bitsILi16EEENSS_INS5_IJNSA_ILi8EEESG_EEENS5_IJSG_SB_EEEEEEEvNS4_8identityESZ_S19_vS1A_EENS_8epilogue10collective18CollectiveEpilogueINS1C_23Sm100TmaWarpSpecializedILi4ELi2ELi16ELb1ELb0EEEJSH_NS5_IJNSS_ISE_SB_EENSS_ISG_SB_EEEEESI_SJ_SI_SJ_NS1C_6fusion15FusionCallbacksIS1G_NS1K_17LinearCombinationISI_fSI_fLNS_15FloatRoundStyleE2EEESH_S1J_JEEENS4_5SM1004TMEM4LOAD26SM100_TMEM_LOAD_16dp256b4xESZ_S19_NS4_17SM75_U32x4_LDSM_NENS4_14SM90_TMA_STOREES19_NS4_17SM90_U32x4_STSM_NENS4_39AutoVectorizingCopyWithAssumedAlignmentILi128EEEEEEvvEEEEvNT_6ParamsE --------------------------
	.section	.nv.constant0._ZN7cutlass13device_kernelINS_4gemm6kernel13GemmUniversalIN4cute5tupleIJiiiiEEENS1_10collective13CollectiveMmaINS1_35MainloopSm100TmaUmmaWarpSpecializedILi17ELi2ELi4ENS5_IJNS4_1CILi1EEESB_SB_EEEEENS5_IJNSA_ILi64EEENSA_ILi128EEENSA_ILi32EEEEEENS_6half_tENS5_IJlSB_lEEESI_SJ_NS4_8TiledMMAINS4_8MMA_AtomIJNS4_20SM100_MMA_F16BF16_SSISI_SI_fLi64ELi128ELNS4_4UMMA5MajorE0ELSO_0ELNSN_7ScaleInE0ELSP_0EEEEEENS4_6LayoutISC_NS5_IJNSA_ILi0EEEST_ST_EEEEENS5_IJNS4_10UnderscoreESW_SW_EEEEENS4_13SM90_TMA_LOADENS4_14ComposedLayoutINS4_7SwizzleILi2ELi4ELi3EEENS4_18smem_ptr_flag_bitsILi16EEENSS_INS5_IJNSA_ILi8EEESG_EEENS5_IJSG_SB_EEEEEEEvNS4_8identityESZ_S19_vS1A_EENS_8epilogue10collective18CollectiveEpilogueINS1C_23Sm100TmaWarpSpecializedILi4ELi2ELi16ELb1ELb0EEEJSH_NS5_IJNSS_ISE_SB_EENSS_ISG_SB_EEEEESI_SJ_SI_SJ_NS1C_6fusion15FusionCallbacksIS1G_NS1K_17LinearCombinationISI_fSI_fLNS_15FloatRoundStyleE2EEESH_S1J_JEEENS4_5SM1004TMEM4LOAD26SM100_TMEM_LOAD_16dp256b4xESZ_S19_NS4_17SM75_U32x4_LDSM_NENS4_14SM90_TMA_STOREES19_NS4_17SM90_U32x4_STSM_NENS4_39AutoVectorizingCopyWithAssumedAlignmentILi128EEEEEEvvEEEEvNT_6ParamsE,"a",@progbits
	.sectionflags	@""
	.align	4
.nv.constant0._ZN7cutlass13device_kernelINS_4gemm6kernel13GemmUniversalIN4cute5tupleIJiiiiEEENS1_10collective13CollectiveMmaINS1_35MainloopSm100TmaUmmaWarpSpecializedILi17ELi2ELi4ENS5_IJNS4_1CILi1EEESB_SB_EEEEENS5_IJNSA_ILi64EEENSA_ILi128EEENSA_ILi32EEEEEENS_6half_tENS5_IJlSB_lEEESI_SJ_NS4_8TiledMMAINS4_8MMA_AtomIJNS4_20SM100_MMA_F16BF16_SSISI_SI_fLi64ELi128ELNS4_4UMMA5MajorE0ELSO_0ELNSN_7ScaleInE0ELSP_0EEEEEENS4_6LayoutISC_NS5_IJNSA_ILi0EEEST_ST_EEEEENS5_IJNS4_10UnderscoreESW_SW_EEEEENS4_13SM90_TMA_LOADENS4_14ComposedLayoutINS4_7SwizzleILi2ELi4ELi3EEENS4_18smem_ptr_flag_bitsILi16EEENSS_INS5_IJNSA_ILi8EEESG_EEENS5_IJSG_SB_EEEEEEEvNS4_8identityESZ_S19_vS1A_EENS_8epilogue10collective18CollectiveEpilogueINS1C_23Sm100TmaWarpSpecializedILi4ELi2ELi16ELb1ELb0EEEJSH_NS5_IJNSS_ISE_SB_EENSS_ISG_SB_EEEEESI_SJ_SI_SJ_NS1C_6fusion15FusionCallbacksIS1G_NS1K_17LinearCombinationISI_fSI_fLNS_15FloatRoundStyleE2EEESH_S1J_JEEENS4_5SM1004TMEM4LOAD26SM100_TMEM_LOAD_16dp256b4xESZ_S19_NS4_17SM75_U32x4_LDSM_NENS4_14SM90_TMA_STOREES19_NS4_17SM90_U32x4_STSM_NENS4_39AutoVectorizingCopyWithAssumedAlignmentILi128EEEEEEvvEEEEvNT_6ParamsE:
	.zero		2944


//--------------------- SYMBOLS --------------------------

	.type		.nv.reservedSmem.offset0,@object
	.size		.nv.reservedSmem.offset0,0x4
	.type		.nv.reservedSmem.cap,@object
	.size		.nv.reservedSmem.cap,0x4
	.type		__assertfail,@function
